//
// Generated by NVIDIA NVVM Compiler
//
// Compiler Build ID: CL-36424714
// Cuda compilation tools, release 13.0, V13.0.88
// Based on NVVM 20.0.0
//

.version 9.0
.target sm_100
.address_size 64

	// .globl	_Z6rowMulPiS_S_iii

.visible .entry _Z6rowMulPiS_S_iii(
	.param .u64 .ptr .align 1 _Z6rowMulPiS_S_iii_param_0,
	.param .u64 .ptr .align 1 _Z6rowMulPiS_S_iii_param_1,
	.param .u64 .ptr .align 1 _Z6rowMulPiS_S_iii_param_2,
	.param .u32 _Z6rowMulPiS_S_iii_param_3,
	.param .u32 _Z6rowMulPiS_S_iii_param_4,
	.param .u32 _Z6rowMulPiS_S_iii_param_5
)
{
	.reg .pred 	%p<19>;
	.reg .b32 	%r<163>;
	.reg .b64 	%rd<82>;

	ld.param.u64 	%rd11, [_Z6rowMulPiS_S_iii_param_0];
	ld.param.u64 	%rd12, [_Z6rowMulPiS_S_iii_param_1];
	ld.param.u64 	%rd13, [_Z6rowMulPiS_S_iii_param_2];
	ld.param.u32 	%r64, [_Z6rowMulPiS_S_iii_param_4];
	ld.param.u32 	%r65, [_Z6rowMulPiS_S_iii_param_5];
	cvta.to.global.u64 	%rd1, %rd12;
	cvta.to.global.u64 	%rd2, %rd11;
	cvta.to.global.u64 	%rd3, %rd13;
	setp.lt.s32 	%p1, %r65, 1;
	@%p1 bra 	$L__BB0_26;
	mov.u32 	%r66, %tid.x;
	setp.lt.s32 	%p2, %r64, 1;
	mul.lo.s32 	%r1, %r64, %r66;
	mul.lo.s32 	%r2, %r65, %r66;
	@%p2 bra 	$L__BB0_15;
	and.b32  	%r3, %r64, 7;
	and.b32  	%r4, %r64, 3;
	and.b32  	%r5, %r64, 2147483640;
	and.b32  	%r6, %r64, 1;
	neg.s32 	%r7, %r5;
	shl.b32 	%r8, %r65, 3;
	mul.lo.s32 	%r9, %r65, 5;
	mul.lo.s32 	%r10, %r65, 6;
	mul.lo.s32 	%r11, %r65, 7;
	cvt.u64.u32 	%rd4, %r1;
	mov.b32 	%r139, 0;
	shl.b64 	%rd32, %rd4, 2;
	add.s64 	%rd33, %rd32, %rd2;
	add.s64 	%rd5, %rd33, 16;
	mul.wide.u32 	%rd49, %r8, 4;
$L__BB0_3:
	setp.lt.u32 	%p11, %r64, 8;
	mov.b32 	%r153, 0;
	mov.u32 	%r158, %r153;
	@%p11 bra 	$L__BB0_6;
	add.s32 	%r146, %r65, %r139;
	shl.b32 	%r82, %r65, 1;
	add.s32 	%r145, %r82, %r139;
	mad.lo.s32 	%r144, %r65, 3, %r139;
	shl.b32 	%r83, %r65, 2;
	add.s32 	%r143, %r83, %r139;
	add.s32 	%r142, %r9, %r139;
	add.s32 	%r141, %r10, %r139;
	add.s32 	%r140, %r11, %r139;
	mul.wide.u32 	%rd34, %r139, 4;
	add.s64 	%rd81, %rd1, %rd34;
	mov.b32 	%r158, 0;
	mov.u64 	%rd80, %rd5;
	mov.u32 	%r147, %r7;
$L__BB0_5:
	.pragma "nounroll";
	ld.global.u32 	%r84, [%rd80+-16];
	ld.global.u32 	%r85, [%rd81];
	mad.lo.s32 	%r86, %r85, %r84, %r158;
	ld.global.u32 	%r87, [%rd80+-12];
	mul.wide.u32 	%rd35, %r146, 4;
	add.s64 	%rd36, %rd1, %rd35;
	ld.global.u32 	%r88, [%rd36];
	mad.lo.s32 	%r89, %r88, %r87, %r86;
	ld.global.u32 	%r90, [%rd80+-8];
	mul.wide.u32 	%rd37, %r145, 4;
	add.s64 	%rd38, %rd1, %rd37;
	ld.global.u32 	%r91, [%rd38];
	mad.lo.s32 	%r92, %r91, %r90, %r89;
	ld.global.u32 	%r93, [%rd80+-4];
	mul.wide.u32 	%rd39, %r144, 4;
	add.s64 	%rd40, %rd1, %rd39;
	ld.global.u32 	%r94, [%rd40];
	mad.lo.s32 	%r95, %r94, %r93, %r92;
	ld.global.u32 	%r96, [%rd80];
	mul.wide.u32 	%rd41, %r143, 4;
	add.s64 	%rd42, %rd1, %rd41;
	ld.global.u32 	%r97, [%rd42];
	mad.lo.s32 	%r98, %r97, %r96, %r95;
	ld.global.u32 	%r99, [%rd80+4];
	mul.wide.u32 	%rd43, %r142, 4;
	add.s64 	%rd44, %rd1, %rd43;
	ld.global.u32 	%r100, [%rd44];
	mad.lo.s32 	%r101, %r100, %r99, %r98;
	ld.global.u32 	%r102, [%rd80+8];
	mul.wide.u32 	%rd45, %r141, 4;
	add.s64 	%rd46, %rd1, %rd45;
	ld.global.u32 	%r103, [%rd46];
	mad.lo.s32 	%r104, %r103, %r102, %r101;
	ld.global.u32 	%r105, [%rd80+12];
	mul.wide.u32 	%rd47, %r140, 4;
	add.s64 	%rd48, %rd1, %rd47;
	ld.global.u32 	%r106, [%rd48];
	mad.lo.s32 	%r158, %r106, %r105, %r104;
	add.s32 	%r147, %r147, 8;
	add.s32 	%r146, %r146, %r8;
	add.s32 	%r145, %r145, %r8;
	add.s32 	%r144, %r144, %r8;
	add.s32 	%r143, %r143, %r8;
	add.s32 	%r142, %r142, %r8;
	add.s32 	%r141, %r141, %r8;
	add.s32 	%r140, %r140, %r8;
	add.s64 	%rd81, %rd81, %rd49;
	add.s64 	%rd80, %rd80, 32;
	setp.ne.s32 	%p12, %r147, 0;
	mov.u32 	%r153, %r5;
	@%p12 bra 	$L__BB0_5;
$L__BB0_6:
	setp.eq.s32 	%p13, %r3, 0;
	@%p13 bra 	$L__BB0_14;
	add.s32 	%r108, %r3, -1;
	setp.lt.u32 	%p14, %r108, 3;
	@%p14 bra 	$L__BB0_9;
	add.s32 	%r109, %r153, %r1;
	mul.wide.u32 	%rd50, %r109, 4;
	add.s64 	%rd51, %rd2, %rd50;
	ld.global.u32 	%r110, [%rd51];
	mad.lo.s32 	%r111, %r153, %r65, %r139;
	mul.wide.u32 	%rd52, %r111, 4;
	add.s64 	%rd53, %rd1, %rd52;
	ld.global.u32 	%r112, [%rd53];
	mad.lo.s32 	%r113, %r112, %r110, %r158;
	cvt.u64.u32 	%rd54, %r153;
	add.s64 	%rd55, %rd54, %rd4;
	shl.b64 	%rd56, %rd55, 2;
	add.s64 	%rd57, %rd2, %rd56;
	ld.global.u32 	%r114, [%rd57+4];
	add.s32 	%r115, %r111, %r65;
	mul.wide.u32 	%rd58, %r115, 4;
	add.s64 	%rd59, %rd1, %rd58;
	ld.global.u32 	%r116, [%rd59];
	mad.lo.s32 	%r117, %r116, %r114, %r113;
	ld.global.u32 	%r118, [%rd57+8];
	add.s32 	%r119, %r115, %r65;
	mul.wide.u32 	%rd60, %r119, 4;
	add.s64 	%rd61, %rd1, %rd60;
	ld.global.u32 	%r120, [%rd61];
	mad.lo.s32 	%r121, %r120, %r118, %r117;
	ld.global.u32 	%r122, [%rd57+12];
	add.s32 	%r123, %r119, %r65;
	mul.wide.u32 	%rd62, %r123, 4;
	add.s64 	%rd63, %rd1, %rd62;
	ld.global.u32 	%r124, [%rd63];
	mad.lo.s32 	%r158, %r124, %r122, %r121;
	add.s32 	%r153, %r153, 4;
$L__BB0_9:
	setp.eq.s32 	%p15, %r4, 0;
	@%p15 bra 	$L__BB0_14;
	setp.eq.s32 	%p16, %r4, 1;
	@%p16 bra 	$L__BB0_12;
	add.s32 	%r126, %r153, %r1;
	mul.wide.u32 	%rd64, %r126, 4;
	add.s64 	%rd65, %rd2, %rd64;
	ld.global.u32 	%r127, [%rd65];
	mad.lo.s32 	%r128, %r153, %r65, %r139;
	mul.wide.u32 	%rd66, %r128, 4;
	add.s64 	%rd67, %rd1, %rd66;
	ld.global.u32 	%r129, [%rd67];
	mad.lo.s32 	%r130, %r129, %r127, %r158;
	cvt.u64.u32 	%rd68, %r153;
	add.s64 	%rd69, %rd68, %rd4;
	shl.b64 	%rd70, %rd69, 2;
	add.s64 	%rd71, %rd2, %rd70;
	ld.global.u32 	%r131, [%rd71+4];
	add.s32 	%r132, %r128, %r65;
	mul.wide.u32 	%rd72, %r132, 4;
	add.s64 	%rd73, %rd1, %rd72;
	ld.global.u32 	%r133, [%rd73];
	mad.lo.s32 	%r158, %r133, %r131, %r130;
	add.s32 	%r153, %r153, 2;
$L__BB0_12:
	setp.eq.s32 	%p17, %r6, 0;
	@%p17 bra 	$L__BB0_14;
	add.s32 	%r134, %r153, %r1;
	mul.wide.u32 	%rd74, %r134, 4;
	add.s64 	%rd75, %rd2, %rd74;
	ld.global.u32 	%r135, [%rd75];
	mad.lo.s32 	%r136, %r153, %r65, %r139;
	mul.wide.u32 	%rd76, %r136, 4;
	add.s64 	%rd77, %rd1, %rd76;
	ld.global.u32 	%r137, [%rd77];
	mad.lo.s32 	%r158, %r137, %r135, %r158;
$L__BB0_14:
	add.s32 	%r138, %r139, %r2;
	mul.wide.u32 	%rd78, %r138, 4;
	add.s64 	%rd79, %rd3, %rd78;
	st.global.u32 	[%rd79], %r158;
	add.s32 	%r139, %r139, 1;
	setp.eq.s32 	%p18, %r139, %r65;
	@%p18 bra 	$L__BB0_26;
	bra.uni 	$L__BB0_3;
$L__BB0_15:
	and.b32  	%r54, %r65, 7;
	setp.lt.u32 	%p3, %r65, 8;
	mov.b32 	%r161, 0;
	@%p3 bra 	$L__BB0_18;
	and.b32  	%r161, %r65, 2147483640;
	mov.b32 	%r159, 0;
$L__BB0_17:
	.pragma "nounroll";
	add.s32 	%r69, %r159, %r2;
	mul.wide.u32 	%rd14, %r69, 4;
	add.s64 	%rd15, %rd3, %rd14;
	mov.b32 	%r70, 0;
	st.global.u32 	[%rd15], %r70;
	st.global.u32 	[%rd15+4], %r70;
	st.global.u32 	[%rd15+8], %r70;
	st.global.u32 	[%rd15+12], %r70;
	st.global.u32 	[%rd15+16], %r70;
	st.global.u32 	[%rd15+20], %r70;
	st.global.u32 	[%rd15+24], %r70;
	st.global.u32 	[%rd15+28], %r70;
	add.s32 	%r159, %r159, 8;
	setp.ne.s32 	%p4, %r159, %r161;
	@%p4 bra 	$L__BB0_17;
$L__BB0_18:
	setp.eq.s32 	%p5, %r54, 0;
	@%p5 bra 	$L__BB0_26;
	and.b32  	%r59, %r65, 3;
	setp.lt.u32 	%p6, %r54, 4;
	@%p6 bra 	$L__BB0_21;
	add.s32 	%r71, %r161, %r2;
	mul.wide.u32 	%rd16, %r71, 4;
	add.s64 	%rd17, %rd3, %rd16;
	mov.b32 	%r72, 0;
	st.global.u32 	[%rd17], %r72;
	cvt.u64.u32 	%rd18, %r2;
	cvt.u64.u32 	%rd19, %r161;
	add.s64 	%rd20, %rd19, %rd18;
	shl.b64 	%rd21, %rd20, 2;
	add.s64 	%rd22, %rd3, %rd21;
	st.global.u32 	[%rd22+4], %r72;
	st.global.u32 	[%rd22+8], %r72;
	st.global.u32 	[%rd22+12], %r72;
	add.s32 	%r161, %r161, 4;
$L__BB0_21:
	setp.eq.s32 	%p7, %r59, 0;
	@%p7 bra 	$L__BB0_26;
	setp.eq.s32 	%p8, %r59, 1;
	@%p8 bra 	$L__BB0_24;
	add.s32 	%r73, %r161, %r2;
	mul.wide.u32 	%rd23, %r73, 4;
	add.s64 	%rd24, %rd3, %rd23;
	mov.b32 	%r74, 0;
	st.global.u32 	[%rd24], %r74;
	cvt.u64.u32 	%rd25, %r2;
	cvt.u64.u32 	%rd26, %r161;
	add.s64 	%rd27, %rd26, %rd25;
	shl.b64 	%rd28, %rd27, 2;
	add.s64 	%rd29, %rd3, %rd28;
	st.global.u32 	[%rd29+4], %r74;
	add.s32 	%r161, %r161, 2;
$L__BB0_24:
	and.b32  	%r75, %r65, 1;
	setp.eq.b32 	%p9, %r75, 1;
	not.pred 	%p10, %p9;
	@%p10 bra 	$L__BB0_26;
	add.s32 	%r76, %r161, %r2;
	mul.wide.u32 	%rd30, %r76, 4;
	add.s64 	%rd31, %rd3, %rd30;
	mov.b32 	%r77, 0;
	st.global.u32 	[%rd31], %r77;
$L__BB0_26:
	ret;

}
	// .globl	_Z6colMulPiS_S_iii
.visible .entry _Z6colMulPiS_S_iii(
	.param .u64 .ptr .align 1 _Z6colMulPiS_S_iii_param_0,
	.param .u64 .ptr .align 1 _Z6colMulPiS_S_iii_param_1,
	.param .u64 .ptr .align 1 _Z6colMulPiS_S_iii_param_2,
	.param .u32 _Z6colMulPiS_S_iii_param_3,
	.param .u32 _Z6colMulPiS_S_iii_param_4,
	.param .u32 _Z6colMulPiS_S_iii_param_5
)
{
	.reg .pred 	%p<19>;
	.reg .b32 	%r<129>;
	.reg .b64 	%rd<75>;

	ld.param.u64 	%rd7, [_Z6colMulPiS_S_iii_param_0];
	ld.param.u64 	%rd8, [_Z6colMulPiS_S_iii_param_1];
	ld.param.u64 	%rd9, [_Z6colMulPiS_S_iii_param_2];
	ld.param.u32 	%r43, [_Z6colMulPiS_S_iii_param_3];
	ld.param.u32 	%r44, [_Z6colMulPiS_S_iii_param_4];
	ld.param.u32 	%r45, [_Z6colMulPiS_S_iii_param_5];
	cvta.to.global.u64 	%rd1, %rd8;
	cvta.to.global.u64 	%rd2, %rd7;
	cvta.to.global.u64 	%rd3, %rd9;
	mov.u32 	%r1, %tid.y;
	setp.lt.s32 	%p1, %r43, 1;
	@%p1 bra 	$L__BB1_26;
	setp.lt.s32 	%p2, %r44, 1;
	@%p2 bra 	$L__BB1_15;
	and.b32  	%r2, %r44, 7;
	add.s32 	%r3, %r2, -1;
	and.b32  	%r4, %r44, 3;
	and.b32  	%r5, %r44, 2147483640;
	and.b32  	%r6, %r44, 1;
	neg.s32 	%r7, %r5;
	shl.b32 	%r8, %r45, 3;
	mov.b32 	%r111, 0;
	mul.wide.s32 	%rd66, %r45, 4;
$L__BB1_3:
	setp.lt.u32 	%p11, %r44, 8;
	mul.lo.s32 	%r10, %r111, %r44;
	mov.b32 	%r119, 0;
	mov.u32 	%r124, %r119;
	@%p11 bra 	$L__BB1_6;
	mul.wide.u32 	%rd32, %r10, 4;
	add.s64 	%rd33, %rd2, %rd32;
	add.s64 	%rd74, %rd33, 16;
	mov.b32 	%r124, 0;
	mov.u32 	%r112, %r1;
	mov.u32 	%r113, %r7;
$L__BB1_5:
	.pragma "nounroll";
	ld.global.u32 	%r61, [%rd74+-16];
	mul.wide.s32 	%rd34, %r112, 4;
	add.s64 	%rd35, %rd1, %rd34;
	ld.global.u32 	%r62, [%rd35];
	mad.lo.s32 	%r63, %r62, %r61, %r124;
	ld.global.u32 	%r64, [%rd74+-12];
	mul.wide.s32 	%rd36, %r45, 4;
	add.s64 	%rd37, %rd35, %rd36;
	ld.global.u32 	%r65, [%rd37];
	mad.lo.s32 	%r66, %r65, %r64, %r63;
	ld.global.u32 	%r67, [%rd74+-8];
	add.s64 	%rd38, %rd37, %rd36;
	ld.global.u32 	%r68, [%rd38];
	mad.lo.s32 	%r69, %r68, %r67, %r66;
	ld.global.u32 	%r70, [%rd74+-4];
	add.s64 	%rd39, %rd38, %rd36;
	ld.global.u32 	%r71, [%rd39];
	mad.lo.s32 	%r72, %r71, %r70, %r69;
	ld.global.u32 	%r73, [%rd74];
	add.s64 	%rd40, %rd39, %rd36;
	ld.global.u32 	%r74, [%rd40];
	mad.lo.s32 	%r75, %r74, %r73, %r72;
	ld.global.u32 	%r76, [%rd74+4];
	add.s64 	%rd41, %rd40, %rd36;
	ld.global.u32 	%r77, [%rd41];
	mad.lo.s32 	%r78, %r77, %r76, %r75;
	ld.global.u32 	%r79, [%rd74+8];
	add.s64 	%rd42, %rd41, %rd36;
	ld.global.u32 	%r80, [%rd42];
	mad.lo.s32 	%r81, %r80, %r79, %r78;
	ld.global.u32 	%r82, [%rd74+12];
	add.s64 	%rd43, %rd42, %rd36;
	ld.global.u32 	%r83, [%rd43];
	mad.lo.s32 	%r124, %r83, %r82, %r81;
	add.s32 	%r113, %r113, 8;
	add.s32 	%r112, %r112, %r8;
	add.s64 	%rd74, %rd74, 32;
	setp.ne.s32 	%p12, %r113, 0;
	mov.u32 	%r119, %r5;
	@%p12 bra 	$L__BB1_5;
$L__BB1_6:
	setp.eq.s32 	%p13, %r2, 0;
	@%p13 bra 	$L__BB1_14;
	setp.lt.u32 	%p14, %r3, 3;
	@%p14 bra 	$L__BB1_9;
	add.s32 	%r85, %r119, %r10;
	mul.wide.u32 	%rd44, %r85, 4;
	add.s64 	%rd45, %rd2, %rd44;
	ld.global.u32 	%r86, [%rd45];
	mad.lo.s32 	%r87, %r119, %r45, %r1;
	mul.wide.s32 	%rd46, %r87, 4;
	add.s64 	%rd47, %rd1, %rd46;
	ld.global.u32 	%r88, [%rd47];
	mad.lo.s32 	%r89, %r88, %r86, %r124;
	cvt.u64.u32 	%rd48, %r10;
	cvt.u64.u32 	%rd49, %r119;
	add.s64 	%rd50, %rd49, %rd48;
	shl.b64 	%rd51, %rd50, 2;
	add.s64 	%rd52, %rd2, %rd51;
	ld.global.u32 	%r90, [%rd52+4];
	add.s64 	%rd54, %rd47, %rd66;
	ld.global.u32 	%r91, [%rd54];
	mad.lo.s32 	%r92, %r91, %r90, %r89;
	ld.global.u32 	%r93, [%rd52+8];
	add.s64 	%rd55, %rd54, %rd66;
	ld.global.u32 	%r94, [%rd55];
	mad.lo.s32 	%r95, %r94, %r93, %r92;
	ld.global.u32 	%r96, [%rd52+12];
	add.s64 	%rd56, %rd55, %rd66;
	ld.global.u32 	%r97, [%rd56];
	mad.lo.s32 	%r124, %r97, %r96, %r95;
	add.s32 	%r119, %r119, 4;
$L__BB1_9:
	setp.eq.s32 	%p15, %r4, 0;
	@%p15 bra 	$L__BB1_14;
	setp.eq.s32 	%p16, %r4, 1;
	@%p16 bra 	$L__BB1_12;
	add.s32 	%r99, %r119, %r10;
	mul.wide.u32 	%rd57, %r99, 4;
	add.s64 	%rd58, %rd2, %rd57;
	ld.global.u32 	%r100, [%rd58];
	mad.lo.s32 	%r101, %r119, %r45, %r1;
	mul.wide.s32 	%rd59, %r101, 4;
	add.s64 	%rd60, %rd1, %rd59;
	ld.global.u32 	%r102, [%rd60];
	mad.lo.s32 	%r103, %r102, %r100, %r124;
	cvt.u64.u32 	%rd61, %r10;
	cvt.u64.u32 	%rd62, %r119;
	add.s64 	%rd63, %rd62, %rd61;
	shl.b64 	%rd64, %rd63, 2;
	add.s64 	%rd65, %rd2, %rd64;
	ld.global.u32 	%r104, [%rd65+4];
	add.s64 	%rd67, %rd60, %rd66;
	ld.global.u32 	%r105, [%rd67];
	mad.lo.s32 	%r124, %r105, %r104, %r103;
	add.s32 	%r119, %r119, 2;
$L__BB1_12:
	setp.eq.s32 	%p17, %r6, 0;
	@%p17 bra 	$L__BB1_14;
	add.s32 	%r106, %r119, %r10;
	mul.wide.u32 	%rd68, %r106, 4;
	add.s64 	%rd69, %rd2, %rd68;
	ld.global.u32 	%r107, [%rd69];
	mad.lo.s32 	%r108, %r119, %r45, %r1;
	mul.wide.s32 	%rd70, %r108, 4;
	add.s64 	%rd71, %rd1, %rd70;
	ld.global.u32 	%r109, [%rd71];
	mad.lo.s32 	%r124, %r109, %r107, %r124;
$L__BB1_14:
	mad.lo.s32 	%r110, %r111, %r45, %r1;
	mul.wide.s32 	%rd72, %r110, 4;
	add.s64 	%rd73, %rd3, %rd72;
	st.global.u32 	[%rd73], %r124;
	add.s32 	%r111, %r111, 1;
	setp.eq.s32 	%p18, %r111, %r43;
	@%p18 bra 	$L__BB1_26;
	bra.uni 	$L__BB1_3;
$L__BB1_15:
	and.b32  	%r33, %r43, 7;
	setp.lt.u32 	%p3, %r43, 8;
	mov.b32 	%r127, 0;
	@%p3 bra 	$L__BB1_18;
	and.b32  	%r127, %r43, 2147483640;
	mov.b32 	%r125, 0;
	mul.wide.s32 	%rd12, %r45, 4;
$L__BB1_17:
	.pragma "nounroll";
	mad.lo.s32 	%r48, %r125, %r45, %r1;
	mul.wide.s32 	%rd10, %r48, 4;
	add.s64 	%rd11, %rd3, %rd10;
	mov.b32 	%r49, 0;
	st.global.u32 	[%rd11], %r49;
	add.s64 	%rd13, %rd11, %rd12;
	st.global.u32 	[%rd13], %r49;
	add.s64 	%rd14, %rd13, %rd12;
	st.global.u32 	[%rd14], %r49;
	add.s64 	%rd15, %rd14, %rd12;
	st.global.u32 	[%rd15], %r49;
	add.s64 	%rd16, %rd15, %rd12;
	st.global.u32 	[%rd16], %r49;
	add.s64 	%rd17, %rd16, %rd12;
	st.global.u32 	[%rd17], %r49;
	add.s64 	%rd18, %rd17, %rd12;
	st.global.u32 	[%rd18], %r49;
	add.s64 	%rd19, %rd18, %rd12;
	st.global.u32 	[%rd19], %r49;
	add.s32 	%r125, %r125, 8;
	setp.ne.s32 	%p4, %r125, %r127;
	@%p4 bra 	$L__BB1_17;
$L__BB1_18:
	setp.eq.s32 	%p5, %r33, 0;
	@%p5 bra 	$L__BB1_26;
	and.b32  	%r38, %r43, 3;
	setp.lt.u32 	%p6, %r33, 4;
	@%p6 bra 	$L__BB1_21;
	mad.lo.s32 	%r50, %r127, %r45, %r1;
	mul.wide.s32 	%rd20, %r50, 4;
	add.s64 	%rd21, %rd3, %rd20;
	mov.b32 	%r51, 0;
	st.global.u32 	[%rd21], %r51;
	mul.wide.s32 	%rd22, %r45, 4;
	add.s64 	%rd23, %rd21, %rd22;
	st.global.u32 	[%rd23], %r51;
	add.s64 	%rd24, %rd23, %rd22;
	st.global.u32 	[%rd24], %r51;
	add.s64 	%rd25, %rd24, %rd22;
	st.global.u32 	[%rd25], %r51;
	add.s32 	%r127, %r127, 4;
$L__BB1_21:
	setp.eq.s32 	%p7, %r38, 0;
	@%p7 bra 	$L__BB1_26;
	setp.eq.s32 	%p8, %r38, 1;
	@%p8 bra 	$L__BB1_24;
	mad.lo.s32 	%r52, %r127, %r45, %r1;
	mul.wide.s32 	%rd26, %r52, 4;
	add.s64 	%rd27, %rd3, %rd26;
	mov.b32 	%r53, 0;
	st.global.u32 	[%rd27], %r53;
	mul.wide.s32 	%rd28, %r45, 4;
	add.s64 	%rd29, %rd27, %rd28;
	st.global.u32 	[%rd29], %r53;
	add.s32 	%r127, %r127, 2;
$L__BB1_24:
	and.b32  	%r54, %r43, 1;
	setp.eq.b32 	%p9, %r54, 1;
	not.pred 	%p10, %p9;
	@%p10 bra 	$L__BB1_26;
	mad.lo.s32 	%r55, %r127, %r45, %r1;
	mul.wide.s32 	%rd30, %r55, 4;
	add.s64 	%rd31, %rd3, %rd30;
	mov.b32 	%r56, 0;
	st.global.u32 	[%rd31], %r56;
$L__BB1_26:
	ret;

}
	// .globl	_Z5elMulPiS_S_iii
.visible .entry _Z5elMulPiS_S_iii(
	.param .u64 .ptr .align 1 _Z5elMulPiS_S_iii_param_0,
	.param .u64 .ptr .align 1 _Z5elMulPiS_S_iii_param_1,
	.param .u64 .ptr .align 1 _Z5elMulPiS_S_iii_param_2,
	.param .u32 _Z5elMulPiS_S_iii_param_3,
	.param .u32 _Z5elMulPiS_S_iii_param_4,
	.param .u32 _Z5elMulPiS_S_iii_param_5
)
{
	.reg .pred 	%p<10>;
	.reg .b32 	%r<100>;
	.reg .b64 	%rd<53>;

	ld.param.u64 	%rd7, [_Z5elMulPiS_S_iii_param_0];
	ld.param.u64 	%rd8, [_Z5elMulPiS_S_iii_param_1];
	ld.param.u64 	%rd6, [_Z5elMulPiS_S_iii_param_2];
	ld.param.u32 	%r30, [_Z5elMulPiS_S_iii_param_4];
	ld.param.u32 	%r31, [_Z5elMulPiS_S_iii_param_5];
	cvta.to.global.u64 	%rd1, %rd8;
	cvta.to.global.u64 	%rd2, %rd7;
	mov.u32 	%r1, %tid.x;
	mov.u32 	%r2, %tid.y;
	setp.lt.s32 	%p1, %r30, 1;
	mov.b32 	%r99, 0;
	@%p1 bra 	$L__BB2_12;
	mul.lo.s32 	%r3, %r30, %r1;
	and.b32  	%r4, %r30, 7;
	setp.lt.u32 	%p2, %r30, 8;
	mov.b32 	%r94, 0;
	mov.u32 	%r99, %r94;
	@%p2 bra 	$L__BB2_4;
	and.b32  	%r94, %r30, 2147483640;
	neg.s32 	%r88, %r94;
	shl.b32 	%r7, %r31, 3;
	mul.wide.u32 	%rd9, %r3, 4;
	add.s64 	%rd10, %rd9, %rd2;
	add.s64 	%rd52, %rd10, 16;
	mov.b32 	%r99, 0;
	mul.wide.s32 	%rd13, %r31, 4;
	mov.u32 	%r87, %r2;
$L__BB2_3:
	.pragma "nounroll";
	ld.global.u32 	%r36, [%rd52+-16];
	mul.wide.s32 	%rd11, %r87, 4;
	add.s64 	%rd12, %rd1, %rd11;
	ld.global.u32 	%r37, [%rd12];
	mad.lo.s32 	%r38, %r37, %r36, %r99;
	ld.global.u32 	%r39, [%rd52+-12];
	add.s64 	%rd14, %rd12, %rd13;
	ld.global.u32 	%r40, [%rd14];
	mad.lo.s32 	%r41, %r40, %r39, %r38;
	ld.global.u32 	%r42, [%rd52+-8];
	add.s64 	%rd15, %rd14, %rd13;
	ld.global.u32 	%r43, [%rd15];
	mad.lo.s32 	%r44, %r43, %r42, %r41;
	ld.global.u32 	%r45, [%rd52+-4];
	add.s64 	%rd16, %rd15, %rd13;
	ld.global.u32 	%r46, [%rd16];
	mad.lo.s32 	%r47, %r46, %r45, %r44;
	ld.global.u32 	%r48, [%rd52];
	add.s64 	%rd17, %rd16, %rd13;
	ld.global.u32 	%r49, [%rd17];
	mad.lo.s32 	%r50, %r49, %r48, %r47;
	ld.global.u32 	%r51, [%rd52+4];
	add.s64 	%rd18, %rd17, %rd13;
	ld.global.u32 	%r52, [%rd18];
	mad.lo.s32 	%r53, %r52, %r51, %r50;
	ld.global.u32 	%r54, [%rd52+8];
	add.s64 	%rd19, %rd18, %rd13;
	ld.global.u32 	%r55, [%rd19];
	mad.lo.s32 	%r56, %r55, %r54, %r53;
	ld.global.u32 	%r57, [%rd52+12];
	add.s64 	%rd20, %rd19, %rd13;
	ld.global.u32 	%r58, [%rd20];
	mad.lo.s32 	%r99, %r58, %r57, %r56;
	add.s32 	%r88, %r88, 8;
	add.s32 	%r87, %r87, %r7;
	add.s64 	%rd52, %rd52, 32;
	setp.ne.s32 	%p3, %r88, 0;
	@%p3 bra 	$L__BB2_3;
$L__BB2_4:
	setp.eq.s32 	%p4, %r4, 0;
	@%p4 bra 	$L__BB2_12;
	and.b32  	%r17, %r30, 3;
	setp.lt.u32 	%p5, %r4, 4;
	@%p5 bra 	$L__BB2_7;
	add.s32 	%r60, %r94, %r3;
	mul.wide.u32 	%rd21, %r60, 4;
	add.s64 	%rd22, %rd2, %rd21;
	ld.global.u32 	%r61, [%rd22];
	mad.lo.s32 	%r62, %r94, %r31, %r2;
	mul.wide.s32 	%rd23, %r62, 4;
	add.s64 	%rd24, %rd1, %rd23;
	ld.global.u32 	%r63, [%rd24];
	mad.lo.s32 	%r64, %r63, %r61, %r99;
	cvt.u64.u32 	%rd25, %r3;
	cvt.u64.u32 	%rd26, %r94;
	add.s64 	%rd27, %rd26, %rd25;
	shl.b64 	%rd28, %rd27, 2;
	add.s64 	%rd29, %rd2, %rd28;
	ld.global.u32 	%r65, [%rd29+4];
	mul.wide.s32 	%rd30, %r31, 4;
	add.s64 	%rd31, %rd24, %rd30;
	ld.global.u32 	%r66, [%rd31];
	mad.lo.s32 	%r67, %r66, %r65, %r64;
	ld.global.u32 	%r68, [%rd29+8];
	add.s64 	%rd32, %rd31, %rd30;
	ld.global.u32 	%r69, [%rd32];
	mad.lo.s32 	%r70, %r69, %r68, %r67;
	ld.global.u32 	%r71, [%rd29+12];
	add.s64 	%rd33, %rd32, %rd30;
	ld.global.u32 	%r72, [%rd33];
	mad.lo.s32 	%r99, %r72, %r71, %r70;
	add.s32 	%r94, %r94, 4;
$L__BB2_7:
	setp.eq.s32 	%p6, %r17, 0;
	@%p6 bra 	$L__BB2_12;
	setp.eq.s32 	%p7, %r17, 1;
	@%p7 bra 	$L__BB2_10;
	add.s32 	%r74, %r94, %r3;
	mul.wide.u32 	%rd34, %r74, 4;
	add.s64 	%rd35, %rd2, %rd34;
	ld.global.u32 	%r75, [%rd35];
	mad.lo.s32 	%r76, %r94, %r31, %r2;
	mul.wide.s32 	%rd36, %r76, 4;
	add.s64 	%rd37, %rd1, %rd36;
	ld.global.u32 	%r77, [%rd37];
	mad.lo.s32 	%r78, %r77, %r75, %r99;
	cvt.u64.u32 	%rd38, %r3;
	cvt.u64.u32 	%rd39, %r94;
	add.s64 	%rd40, %rd39, %rd38;
	shl.b64 	%rd41, %rd40, 2;
	add.s64 	%rd42, %rd2, %rd41;
	ld.global.u32 	%r79, [%rd42+4];
	mul.wide.s32 	%rd43, %r31, 4;
	add.s64 	%rd44, %rd37, %rd43;
	ld.global.u32 	%r80, [%rd44];
	mad.lo.s32 	%r99, %r80, %r79, %r78;
	add.s32 	%r94, %r94, 2;
$L__BB2_10:
	and.b32  	%r81, %r30, 1;
	setp.eq.b32 	%p8, %r81, 1;
	not.pred 	%p9, %p8;
	@%p9 bra 	$L__BB2_12;
	add.s32 	%r82, %r94, %r3;
	mul.wide.u32 	%rd45, %r82, 4;
	add.s64 	%rd46, %rd2, %rd45;
	ld.global.u32 	%r83, [%rd46];
	mad.lo.s32 	%r84, %r94, %r31, %r2;
	mul.wide.s32 	%rd47, %r84, 4;
	add.s64 	%rd48, %rd1, %rd47;
	ld.global.u32 	%r85, [%rd48];
	mad.lo.s32 	%r99, %r85, %r83, %r99;
$L__BB2_12:
	cvta.to.global.u64 	%rd49, %rd6;
	mad.lo.s32 	%r86, %r31, %r1, %r2;
	mul.wide.s32 	%rd50, %r86, 4;
	add.s64 	%rd51, %rd49, %rd50;
	st.global.u32 	[%rd51], %r99;
	ret;

}


// ===== COMPILED SASS (sm_100) =====

	.target	sm_100

	.elftype	@"ET_EXEC"


//--------------------- .note.nv.tkinfo           --------------------------
	.section	.note.nv.tkinfo,"",@"SHT_NOTE"
	.sectionflags	@"SHF_NOTE_NV_TKINFO"
	.tkinfo
        /*0018*/ 	.word	0x00000002
        /*0030*/ 	.string	""
        /*0030*/ 	.string	"ptxas"
        /*0030*/ 	.string	"Cuda compilation tools, release 13.0, V13.0.88"
        /*0030*/ 	.string	"Build cuda_13.0.r13.0/compiler.36424714_0"
        /*0030*/ 	.string	"-arch sm_100 -m 64 "



//--------------------- .note.nv.cuinfo           --------------------------
	.section	.note.nv.cuinfo,"",@"SHT_NOTE"
	.sectionflags	@"SHF_NOTE_NV_CUINFO"
        /*0018*/ 	.short	0x0002
        /*001a*/ 	.short	0x0064
        /*001c*/ 	.short	0x0082
	.zero		2


//--------------------- .nv.info                  --------------------------
	.section	.nv.info,"",@"SHT_CUDA_INFO"
	.align	4


	//----- nvinfo : EIATTR_REGCOUNT
	.align		4
        /*0000*/ 	.byte	0x04, 0x2f
        /*0002*/ 	.short	(.L_1 - .L_0)
	.align		4
.L_0:
        /*0004*/ 	.word	index@(_Z6rowMulPiS_S_iii)
        /*0008*/ 	.word	0x00000020


	//----- nvinfo : EIATTR_FRAME_SIZE
	.align		4
.L_1:
        /*000c*/ 	.byte	0x04, 0x11
        /*000e*/ 	.short	(.L_3 - .L_2)
	.align		4
.L_2:
        /*0010*/ 	.word	index@(_Z6rowMulPiS_S_iii)
        /*0014*/ 	.word	0x00000000


	//----- nvinfo : EIATTR_REGCOUNT
	.align		4
.L_3:
        /*0018*/ 	.byte	0x04, 0x2f
        /*001a*/ 	.short	(.L_5 - .L_4)
	.align		4
.L_4:
        /*001c*/ 	.word	index@(_Z6colMulPiS_S_iii)
        /*0020*/ 	.word	0x00000020


	//----- nvinfo : EIATTR_FRAME_SIZE
	.align		4
.L_5:
        /*0024*/ 	.byte	0x04, 0x11
        /*0026*/ 	.short	(.L_7 - .L_6)
	.align		4
.L_6:
        /*0028*/ 	.word	index@(_Z6colMulPiS_S_iii)
        /*002c*/ 	.word	0x00000000


	//----- nvinfo : EIATTR_REGCOUNT
	.align		4
.L_7:
        /*0030*/ 	.byte	0x04, 0x2f
        /*0032*/ 	.short	(.L_9 - .L_8)
	.align		4
.L_8:
        /*0034*/ 	.word	index@(_Z5elMulPiS_S_iii)
        /*0038*/ 	.word	0x00000020


	//----- nvinfo : EIATTR_FRAME_SIZE
	.align		4
.L_9:
        /*003c*/ 	.byte	0x04, 0x11
        /*003e*/ 	.short	(.L_11 - .L_10)
	.align		4
.L_10:
        /*0040*/ 	.word	index@(_Z5elMulPiS_S_iii)
        /*0044*/ 	.word	0x00000000


	//----- nvinfo : EIATTR_MIN_STACK_SIZE
	.align		4
.L_11:
        /*0048*/ 	.byte	0x04, 0x12
        /*004a*/ 	.short	(.L_13 - .L_12)
	.align		4
.L_12:
        /*004c*/ 	.word	index@(_Z5elMulPiS_S_iii)
        /*0050*/ 	.word	0x00000000


	//----- nvinfo : EIATTR_MIN_STACK_SIZE
	.align		4
.L_13:
        /*0054*/ 	.byte	0x04, 0x12
        /*0056*/ 	.short	(.L_15 - .L_14)
	.align		4
.L_14:
        /*0058*/ 	.word	index@(_Z6colMulPiS_S_iii)
        /*005c*/ 	.word	0x00000000


	//----- nvinfo : EIATTR_MIN_STACK_SIZE
	.align		4
.L_15:
        /*0060*/ 	.byte	0x04, 0x12
        /*0062*/ 	.short	(.L_17 - .L_16)
	.align		4
.L_16:
        /*0064*/ 	.word	index@(_Z6rowMulPiS_S_iii)
        /*0068*/ 	.word	0x00000000
.L_17:


//--------------------- .nv.compat                --------------------------
	.section	.nv.compat,"",@"SHT_CUDA_COMPAT_INFO"
	.align	4
        /*0000*/ 	.byte	0x02, 0x09, 0x00, 0x00, 0x02, 0x02, 0x01, 0x00, 0x02, 0x05, 0x05, 0x00, 0x03, 0x07, 0x01, 0x01
        /*0010*/ 	.byte	0x02, 0x03, 0x00, 0x00, 0x02, 0x06, 0x01, 0x00, 0x04, 0x0b, 0x08, 0x00, 0x09, 0x00, 0x00, 0x00
        /*0020*/ 	.byte	0x00, 0x00, 0x00, 0x00


//--------------------- .nv.info._Z5elMulPiS_S_iii --------------------------
	.section	.nv.info._Z5elMulPiS_S_iii,"",@"SHT_CUDA_INFO"
	.sectionflags	@""
	.align	4


	//----- nvinfo : EIATTR_CUDA_API_VERSION
	.align		4
        /*0000*/ 	.byte	0x04, 0x37
        /*0002*/ 	.short	(.L_19 - .L_18)
.L_18:
        /*0004*/ 	.word	0x00000082


	//----- nvinfo : EIATTR_KPARAM_INFO
	.align		4
.L_19:
        /*0008*/ 	.byte	0x04, 0x17
        /*000a*/ 	.short	(.L_21 - .L_20)
.L_20:
        /*000c*/ 	.word	0x00000000
        /*0010*/ 	.short	0x0005
        /*0012*/ 	.short	0x0020
        /*0014*/ 	.byte	0x00, 0xf0, 0x11, 0x00


	//----- nvinfo : EIATTR_KPARAM_INFO
	.align		4
.L_21:
        /*0018*/ 	.byte	0x04, 0x17
        /*001a*/ 	.short	(.L_23 - .L_22)
.L_22:
        /*001c*/ 	.word	0x00000000
        /*0020*/ 	.short	0x0004
        /*0022*/ 	.short	0x001c
        /*0024*/ 	.byte	0x00, 0xf0, 0x11, 0x00


	//----- nvinfo : EIATTR_KPARAM_INFO
	.align		4
.L_23:
        /*0028*/ 	.byte	0x04, 0x17
        /*002a*/ 	.short	(.L_25 - .L_24)
.L_24:
        /*002c*/ 	.word	0x00000000
        /*0030*/ 	.short	0x0003
        /*0032*/ 	.short	0x0018
        /*0034*/ 	.byte	0x00, 0xf0, 0x11, 0x00


	//----- nvinfo : EIATTR_KPARAM_INFO
	.align		4
.L_25:
        /*0038*/ 	.byte	0x04, 0x17
        /*003a*/ 	.short	(.L_27 - .L_26)
.L_26:
        /*003c*/ 	.word	0x00000000
        /*0040*/ 	.short	0x0002
        /*0042*/ 	.short	0x0010
        /*0044*/ 	.byte	0x00, 0xf5, 0x21, 0x00


	//----- nvinfo : EIATTR_KPARAM_INFO
	.align		4
.L_27:
        /*0048*/ 	.byte	0x04, 0x17
        /*004a*/ 	.short	(.L_29 - .L_28)
.L_28:
        /*004c*/ 	.word	0x00000000
        /*0050*/ 	.short	0x0001
        /*0052*/ 	.short	0x0008
        /*0054*/ 	.byte	0x00, 0xf5, 0x21, 0x00


	//----- nvinfo : EIATTR_KPARAM_INFO
	.align		4
.L_29:
        /*0058*/ 	.byte	0x04, 0x17
        /*005a*/ 	.short	(.L_31 - .L_30)
.L_30:
        /*005c*/ 	.word	0x00000000
        /*0060*/ 	.short	0x0000
        /*0062*/ 	.short	0x0000
        /*0064*/ 	.byte	0x00, 0xf5, 0x21, 0x00


	//----- nvinfo : EIATTR_SPARSE_MMA_MASK
	.align		4
.L_31:
        /*0068*/ 	.byte	0x03, 0x50
        /*006a*/ 	.short	0x0000


	//----- nvinfo : EIATTR_MAXREG_COUNT
	.align		4
        /*006c*/ 	.byte	0x03, 0x1b
        /*006e*/ 	.short	0x00ff


	//----- nvinfo : EIATTR_MERCURY_ISA_VERSION
	.align		4
        /*0070*/ 	.byte	0x03, 0x5f
        /*0072*/ 	.short	0x0101


	//----- nvinfo : EIATTR_VRC_CTA_INIT_COUNT
	.align		4
        /*0074*/ 	.byte	0x02, 0x4a
	.zero		1
	.zero		1


	//----- nvinfo : EIATTR_EXIT_INSTR_OFFSETS
	.align		4
        /*0078*/ 	.byte	0x04, 0x1c
        /*007a*/ 	.short	(.L_33 - .L_32)


	//   ....[0]....
.L_32:
        /*007c*/ 	.word	0x00000890


	//----- nvinfo : EIATTR_CBANK_PARAM_SIZE
	.align		4
.L_33:
        /*0080*/ 	.byte	0x03, 0x19
        /*0082*/ 	.short	0x0024


	//----- nvinfo : EIATTR_PARAM_CBANK
	.align		4
        /*0084*/ 	.byte	0x04, 0x0a
        /*0086*/ 	.short	(.L_35 - .L_34)
	.align		4
.L_34:
        /*0088*/ 	.word	index@(.nv.constant0._Z5elMulPiS_S_iii)
        /*008c*/ 	.short	0x0380
        /*008e*/ 	.short	0x0024


	//----- nvinfo : EIATTR_SW_WAR
	.align		4
.L_35:
        /*0090*/ 	.byte	0x04, 0x36
        /*0092*/ 	.short	(.L_37 - .L_36)
.L_36:
        /*0094*/ 	.word	0x00000008
.L_37:


//--------------------- .nv.info._Z6colMulPiS_S_iii --------------------------
	.section	.nv.info._Z6colMulPiS_S_iii,"",@"SHT_CUDA_INFO"
	.sectionflags	@""
	.align	4


	//----- nvinfo : EIATTR_CUDA_API_VERSION
	.align		4
        /*0000*/ 	.byte	0x04, 0x37
        /*0002*/ 	.short	(.L_39 - .L_38)
.L_38:
        /*0004*/ 	.word	0x00000082


	//----- nvinfo : EIATTR_KPARAM_INFO
	.align		4
.L_39:
        /*0008*/ 	.byte	0x04, 0x17
        /*000a*/ 	.short	(.L_41 - .L_40)
.L_40:
        /*000c*/ 	.word	0x00000000
        /*0010*/ 	.short	0x0005
        /*0012*/ 	.short	0x0020
        /*0014*/ 	.byte	0x00, 0xf0, 0x11, 0x00


	//----- nvinfo : EIATTR_KPARAM_INFO
	.align		4
.L_41:
        /*0018*/ 	.byte	0x04, 0x17
        /*001a*/ 	.short	(.L_43 - .L_42)
.L_42:
        /*001c*/ 	.word	0x00000000
        /*0020*/ 	.short	0x0004
        /*0022*/ 	.short	0x001c
        /*0024*/ 	.byte	0x00, 0xf0, 0x11, 0x00


	//----- nvinfo : EIATTR_KPARAM_INFO
	.align		4
.L_43:
        /*0028*/ 	.byte	0x04, 0x17
        /*002a*/ 	.short	(.L_45 - .L_44)
.L_44:
        /*002c*/ 	.word	0x00000000
        /*0030*/ 	.short	0x0003
        /*0032*/ 	.short	0x0018
        /*0034*/ 	.byte	0x00, 0xf0, 0x11, 0x00


	//----- nvinfo : EIATTR_KPARAM_INFO
	.align		4
.L_45:
        /*0038*/ 	.byte	0x04, 0x17
        /*003a*/ 	.short	(.L_47 - .L_46)
.L_46:
        /*003c*/ 	.word	0x00000000
        /*0040*/ 	.short	0x0002
        /*0042*/ 	.short	0x0010
        /*0044*/ 	.byte	0x00, 0xf5, 0x21, 0x00


	//----- nvinfo : EIATTR_KPARAM_INFO
	.align		4
.L_47:
        /*0048*/ 	.byte	0x04, 0x17
        /*004a*/ 	.short	(.L_49 - .L_48)
.L_48:
        /*004c*/ 	.word	0x00000000
        /*0050*/ 	.short	0x0001
        /*0052*/ 	.short	0x0008
        /*0054*/ 	.byte	0x00, 0xf5, 0x21, 0x00


	//----- nvinfo : EIATTR_KPARAM_INFO
	.align		4
.L_49:
        /*0058*/ 	.byte	0x04, 0x17
        /*005a*/ 	.short	(.L_51 - .L_50)
.L_50:
        /*005c*/ 	.word	0x00000000
        /*0060*/ 	.short	0x0000
        /*0062*/ 	.short	0x0000
        /*0064*/ 	.byte	0x00, 0xf5, 0x21, 0x00


	//----- nvinfo : EIATTR_SPARSE_MMA_MASK
	.align		4
.L_51:
        /*0068*/ 	.byte	0x03, 0x50
        /*006a*/ 	.short	0x0000


	//----- nvinfo : EIATTR_MAXREG_COUNT
	.align		4
        /*006c*/ 	.byte	0x03, 0x1b
        /*006e*/ 	.short	0x00ff


	//----- nvinfo : EIATTR_MERCURY_ISA_VERSION
	.align		4
        /*0070*/ 	.byte	0x03, 0x5f
        /*0072*/ 	.short	0x0101


	//----- nvinfo : EIATTR_VRC_CTA_INIT_COUNT
	.align		4
        /*0074*/ 	.byte	0x02, 0x4a
	.zero		1
	.zero		1


	//----- nvinfo : EIATTR_EXIT_INSTR_OFFSETS
	.align		4
        /*0078*/ 	.byte	0x04, 0x1c
        /*007a*/ 	.short	(.L_53 - .L_52)


	//   ....[0]....
.L_52:
        /*007c*/ 	.word	0x00000030


	//   ....[1]....
        /*0080*/ 	.word	0x00000910


	//   ....[2]....
        /*0084*/ 	.word	0x00000b00


	//   ....[3]....
        /*0088*/ 	.word	0x00000c10


	//   ....[4]....
        /*008c*/ 	.word	0x00000ce0


	//   ....[5]....
        /*0090*/ 	.word	0x00000d40


	//----- nvinfo : EIATTR_CBANK_PARAM_SIZE
	.align		4
.L_53:
        /*0094*/ 	.byte	0x03, 0x19
        /*0096*/ 	.short	0x0024


	//----- nvinfo : EIATTR_PARAM_CBANK
	.align		4
        /*0098*/ 	.byte	0x04, 0x0a
        /*009a*/ 	.short	(.L_55 - .L_54)
	.align		4
.L_54:
        /*009c*/ 	.word	index@(.nv.constant0._Z6colMulPiS_S_iii)
        /*00a0*/ 	.short	0x0380
        /*00a2*/ 	.short	0x0024


	//----- nvinfo : EIATTR_SW_WAR
	.align		4
.L_55:
        /*00a4*/ 	.byte	0x04, 0x36
        /*00a6*/ 	.short	(.L_57 - .L_56)
.L_56:
        /*00a8*/ 	.word	0x00000008
.L_57:


//--------------------- .nv.info._Z6rowMulPiS_S_iii --------------------------
	.section	.nv.info._Z6rowMulPiS_S_iii,"",@"SHT_CUDA_INFO"
	.sectionflags	@""
	.align	4


	//----- nvinfo : EIATTR_CUDA_API_VERSION
	.align		4
        /*0000*/ 	.byte	0x04, 0x37
        /*0002*/ 	.short	(.L_59 - .L_58)
.L_58:
        /*0004*/ 	.word	0x00000082


	//----- nvinfo : EIATTR_KPARAM_INFO
	.align		4
.L_59:
        /*0008*/ 	.byte	0x04, 0x17
        /*000a*/ 	.short	(.L_61 - .L_60)
.L_60:
        /*000c*/ 	.word	0x00000000
        /*0010*/ 	.short	0x0005
        /*0012*/ 	.short	0x0020
        /*0014*/ 	.byte	0x00, 0xf0, 0x11, 0x00


	//----- nvinfo : EIATTR_KPARAM_INFO
	.align		4
.L_61:
        /*0018*/ 	.byte	0x04, 0x17
        /*001a*/ 	.short	(.L_63 - .L_62)
.L_62:
        /*001c*/ 	.word	0x00000000
        /*0020*/ 	.short	0x0004
        /*0022*/ 	.short	0x001c
        /*0024*/ 	.byte	0x00, 0xf0, 0x11, 0x00


	//----- nvinfo : EIATTR_KPARAM_INFO
	.align		4
.L_63:
        /*0028*/ 	.byte	0x04, 0x17
        /*002a*/ 	.short	(.L_65 - .L_64)
.L_64:
        /*002c*/ 	.word	0x00000000
        /*0030*/ 	.short	0x0003
        /*0032*/ 	.short	0x0018
        /*0034*/ 	.byte	0x00, 0xf0, 0x11, 0x00


	//----- nvinfo : EIATTR_KPARAM_INFO
	.align		4
.L_65:
        /*0038*/ 	.byte	0x04, 0x17
        /*003a*/ 	.short	(.L_67 - .L_66)
.L_66:
        /*003c*/ 	.word	0x00000000
        /*0040*/ 	.short	0x0002
        /*0042*/ 	.short	0x0010
        /*0044*/ 	.byte	0x00, 0xf5, 0x21, 0x00


	//----- nvinfo : EIATTR_KPARAM_INFO
	.align		4
.L_67:
        /*0048*/ 	.byte	0x04, 0x17
        /*004a*/ 	.short	(.L_69 - .L_68)
.L_68:
        /*004c*/ 	.word	0x00000000
        /*0050*/ 	.short	0x0001
        /*0052*/ 	.short	0x0008
        /*0054*/ 	.byte	0x00, 0xf5, 0x21, 0x00


	//----- nvinfo : EIATTR_KPARAM_INFO
	.align		4
.L_69:
        /*0058*/ 	.byte	0x04, 0x17
        /*005a*/ 	.short	(.L_71 - .L_70)
.L_70:
        /*005c*/ 	.word	0x00000000
        /*0060*/ 	.short	0x0000
        /*0062*/ 	.short	0x0000
        /*0064*/ 	.byte	0x00, 0xf5, 0x21, 0x00


	//----- nvinfo : EIATTR_SPARSE_MMA_MASK
	.align		4
.L_71:
        /*0068*/ 	.byte	0x03, 0x50
        /*006a*/ 	.short	0x0000


	//----- nvinfo : EIATTR_MAXREG_COUNT
	.align		4
        /*006c*/ 	.byte	0x03, 0x1b
        /*006e*/ 	.short	0x00ff


	//----- nvinfo : EIATTR_MERCURY_ISA_VERSION
	.align		4
        /*0070*/ 	.byte	0x03, 0x5f
        /*0072*/ 	.short	0x0101


	//----- nvinfo : EIATTR_VRC_CTA_INIT_COUNT
	.align		4
        /*0074*/ 	.byte	0x02, 0x4a
	.zero		1
	.zero		1


	//----- nvinfo : EIATTR_EXIT_INSTR_OFFSETS
	.align		4
        /*0078*/ 	.byte	0x04, 0x1c
        /*007a*/ 	.short	(.L_73 - .L_72)


	//   ....[0]....
.L_72:
        /*007c*/ 	.word	0x00000030


	//   ....[1]....
        /*0080*/ 	.word	0x00000a80


	//   ....[2]....
        /*0084*/ 	.word	0x00000bf0


	//   ....[3]....
        /*0088*/ 	.word	0x00000d10


	//   ....[4]....
        /*008c*/ 	.word	0x00000e10


	//   ....[5]....
        /*0090*/ 	.word	0x00000e60


	//----- nvinfo : EIATTR_CBANK_PARAM_SIZE
	.align		4
.L_73:
        /*0094*/ 	.byte	0x03, 0x19
        /*0096*/ 	.short	0x0024


	//----- nvinfo : EIATTR_PARAM_CBANK
	.align		4
        /*0098*/ 	.byte	0x04, 0x0a
        /*009a*/ 	.short	(.L_75 - .L_74)
	.align		4
.L_74:
        /*009c*/ 	.word	index@(.nv.constant0._Z6rowMulPiS_S_iii)
        /*00a0*/ 	.short	0x0380
        /*00a2*/ 	.short	0x0024


	//----- nvinfo : EIATTR_SW_WAR
	.align		4
.L_75:
        /*00a4*/ 	.byte	0x04, 0x36
        /*00a6*/ 	.short	(.L_77 - .L_76)
.L_76:
        /*00a8*/ 	.word	0x00000008
.L_77:


//--------------------- .nv.callgraph             --------------------------
	.section	.nv.callgraph,"",@"SHT_CUDA_CALLGRAPH"
	.align	4
	.sectionentsize	8
	.align		4
        /*0000*/ 	.word	0x00000000
	.align		4
        /*0004*/ 	.word	0xffffffff
	.align		4
        /*0008*/ 	.word	0x00000000
	.align		4
        /*000c*/ 	.word	0xfffffffe
	.align		4
        /*0010*/ 	.word	0x00000000
	.align		4
        /*0014*/ 	.word	0xfffffffd
	.align		4
        /*0018*/ 	.word	0x00000000
	.align		4
        /*001c*/ 	.word	0xfffffffc


//--------------------- .text._Z5elMulPiS_S_iii   --------------------------
	.section	.text._Z5elMulPiS_S_iii,"ax",@progbits
	.align	128
        .global         _Z5elMulPiS_S_iii
        .type           _Z5elMulPiS_S_iii,@function
        .size           _Z5elMulPiS_S_iii,(.L_x_28 - _Z5elMulPiS_S_iii)
        .other          _Z5elMulPiS_S_iii,@"STO_CUDA_ENTRY STV_DEFAULT"
_Z5elMulPiS_S_iii:
.text._Z5elMulPiS_S_iii:
[----:B------:R-:W-:Y:S08]  /*0000*/  LDC R1, c[0x0][0x37c] ;  /* 0x0000df00ff017b82 */ /* 0x000ff00000000800 */
[----:B------:R-:W0:Y:S01]  /*0010*/  LDC R0, c[0x0][0x39c] ;  /* 0x0000e700ff007b82 */ /* 0x000e220000000800 */
[----:B------:R-:W1:Y:S01]  /*0020*/  S2R R17, SR_TID.X ;  /* 0x0000000000117919 */ /* 0x000e620000002100 */
[----:B------:R-:W2:Y:S01]  /*0030*/  LDCU.64 UR4, c[0x0][0x358] ;  /* 0x00006b00ff0477ac */ /* 0x000ea20008000a00 */
[----:B------:R-:W-:Y:S01]  /*0040*/  HFMA2 R26, -RZ, RZ, 0, 0 ;  /* 0x00000000ff1a7431 */ /* 0x000fe200000001ff */
[----:B------:R-:W3:Y:S01]  /*0050*/  S2R R16, SR_TID.Y ;  /* 0x0000000000107919 */ /* 0x000ee20000002200 */
[----:B0-----:R-:W-:-:S13]  /*0060*/  ISETP.GE.AND P0, PT, R0, 0x1, PT ;  /* 0x000000010000780c */ /* 0x001fda0003f06270 */
[----:B-123--:R-:W-:Y:S05]  /*0070*/  @!P0 BRA `(.L_x_0) ;  /* 0x0000000400f08947 */ /* 0x00efea0003800000 */
[C---:B------:R-:W-:Y:S01]  /*0080*/  ISETP.GE.U32.AND P1, PT, R0.reuse, 0x8, PT ;  /* 0x000000080000780c */ /* 0x040fe20003f26070 */
[----:B------:R-:W-:Y:S01]  /*0090*/  IMAD R19, R17, R0, RZ ;  /* 0x0000000011137224 */ /* 0x000fe200078e02ff */
[----:B------:R-:W-:Y:S02]  /*00a0*/  LOP3.LUT R24, R0, 0x7, RZ, 0xc0, !PT ;  /* 0x0000000700187812 */ /* 0x000fe400078ec0ff */
[----:B------:R-:W-:Y:S02]  /*00b0*/  MOV R20, RZ ;  /* 0x000000ff00147202 */ /* 0x000fe40000000f00 */
[----:B------:R-:W-:Y:S02]  /*00c0*/  ISETP.NE.AND P0, PT, R24, RZ, PT ;  /* 0x000000ff1800720c */ /* 0x000fe40003f05270 */
[----:B------:R-:W-:-:S05]  /*00d0*/  MOV R26, RZ ;  /* 0x000000ff001a7202 */ /* 0x000fca0000000f00 */
[----:B------:R-:W-:Y:S06]  /*00e0*/  @!P1 BRA `(.L_x_1) ;  /* 0x0000000000c89947 */ /* 0x000fec0003800000 */
[----:B------:R-:W0:Y:S01]  /*00f0*/  LDC.64 R2, c[0x0][0x380] ;  /* 0x0000e000ff027b82 */ /* 0x000e220000000a00 */
[----:B------:R-:W-:Y:S02]  /*0100*/  LOP3.LUT R20, R0, 0x7ffffff8, RZ, 0xc0, !PT ;  /* 0x7ffffff800147812 */ /* 0x000fe400078ec0ff */
[----:B------:R-:W-:Y:S02]  /*0110*/  MOV R26, RZ ;  /* 0x000000ff001a7202 */ /* 0x000fe40000000f00 */
[----:B------:R-:W-:Y:S02]  /*0120*/  MOV R21, R16 ;  /* 0x0000001000157202 */ /* 0x000fe40000000f00 */
[----:B------:R-:W-:Y:S01]  /*0130*/  IADD3 R18, PT, PT, -R20, RZ, RZ ;  /* 0x000000ff14127210 */ /* 0x000fe20007ffe1ff */
[----:B0-----:R-:W-:-:S03]  /*0140*/  IMAD.WIDE.U32 R2, R19, 0x4, R2 ;  /* 0x0000000413027825 */ /* 0x001fc600078e0002 */
[----:B------:R-:W-:-:S04]  /*0150*/  IADD3 R5, P1, PT, R2, 0x10, RZ ;  /* 0x0000001002057810 */ /* 0x000fc80007f3e0ff */
[----:B------:R-:W-:-:S09]  /*0160*/  IADD3.X R6, PT, PT, RZ, R3, RZ, P1, !PT ;  /* 0x00000003ff067210 */ /* 0x000fd20000ffe4ff */
.L_x_2:
[----:B------:R-:W0:Y:S01]  /*0170*/  LDC.64 R28, c[0x0][0x388] ;  /* 0x0000e200ff1c7b82 */ /* 0x000e220000000a00 */
[----:B------:R-:W-:Y:S02]  /*0180*/  MOV R2, R5 ;  /* 0x0000000500027202 */ /* 0x000fe40000000f00 */
[----:B------:R-:W-:-:S05]  /*0190*/  MOV R3, R6 ;  /* 0x0000000600037202 */ /* 0x000fca0000000f00 */
[----:B------:R-:W2:Y:S01]  /*01a0*/  LDG.E R13, desc[UR4][R2.64+-0x10] ;  /* 0xfffff004020d7981 */ /* 0x000ea2000c1e1900 */
[----:B------:R-:W1:Y:S03]  /*01b0*/  LDC R23, c[0x0][0x3a0] ;  /* 0x0000e800ff177b82 */ /* 0x000e660000000800 */
[----:B------:R-:W3:Y:S04]  /*01c0*/  LDG.E R22, desc[UR4][R2.64+-0xc] ;  /* 0xfffff40402167981 */ /* 0x000ee8000c1e1900 */
[----:B------:R-:W4:Y:S01]  /*01d0*/  LDG.E R27, desc[UR4][R2.64+-0x8] ;  /* 0xfffff804021b7981 */ /* 0x000f22000c1e1900 */
[----:B0-----:R-:W-:-:S05]  /*01e0*/  IMAD.WIDE R28, R21, 0x4, R28 ;  /* 0x00000004151c7825 */ /* 0x001fca00078e021c */
[----:B------:R-:W2:Y:S01]  /*01f0*/  LDG.E R12, desc[UR4][R28.64] ;  /* 0x000000041c0c7981 */ /* 0x000ea2000c1e1900 */
[----:B-1----:R-:W-:-:S05]  /*0200*/  IMAD.WIDE R14, R23, 0x4, R28 ;  /* 0x00000004170e7825 */ /* 0x002fca00078e021c */
[----:B------:R0:W3:Y:S01]  /*0210*/  LDG.E R25, desc[UR4][R14.64] ;  /* 0x000000040e197981 */ /* 0x0000e2000c1e1900 */
[----:B------:R-:W-:-:S03]  /*0220*/  IMAD.WIDE R10, R23, 0x4, R14 ;  /* 0x00000004170a7825 */ /* 0x000fc600078e020e */
[----:B------:R-:W5:Y:S01]  /*0230*/  LDG.E R28, desc[UR4][R2.64+-0x4] ;  /* 0xfffffc04021c7981 */ /* 0x000f62000c1e1900 */
[----:B------:R-:W-:-:S03]  /*0240*/  IMAD.WIDE R8, R23, 0x4, R10 ;  /* 0x0000000417087825 */ /* 0x000fc600078e020a */
[----:B------:R-:W4:Y:S01]  /*0250*/  LDG.E R10, desc[UR4][R10.64] ;  /* 0x000000040a0a7981 */ /* 0x000f22000c1e1900 */
[----:B------:R-:W-:-:S03]  /*0260*/  IMAD.WIDE R4, R23, 0x4, R8 ;  /* 0x0000000417047825 */ /* 0x000fc600078e0208 */
[----:B------:R-:W5:Y:S01]  /*0270*/  LDG.E R9, desc[UR4][R8.64] ;  /* 0x0000000408097981 */ /* 0x000f62000c1e1900 */
[----:B------:R-:W-:-:S03]  /*0280*/  IMAD.WIDE R6, R23, 0x4, R4 ;  /* 0x0000000417067825 */ /* 0x000fc600078e0204 */
[----:B------:R-:W5:Y:S04]  /*0290*/  LDG.E R11, desc[UR4][R2.64+0x4] ;  /* 0x00000404020b7981 */ /* 0x000f68000c1e1900 */
[----:B------:R-:W5:Y:S04]  /*02a0*/  LDG.E R4, desc[UR4][R4.64] ;  /* 0x0000000404047981 */ /* 0x000f68000c1e1900 */
[----:B------:R-:W5:Y:S04]  /*02b0*/  LDG.E R8, desc[UR4][R2.64+0xc] ;  /* 0x00000c0402087981 */ /* 0x000f68000c1e1900 */
[----:B------:R-:W5:Y:S01]  /*02c0*/  LDG.E R5, desc[UR4][R2.64] ;  /* 0x0000000402057981 */ /* 0x000f62000c1e1900 */
[----:B--2---:R-:W-:-:S02]  /*02d0*/  IMAD R26, R13, R12, R26 ;  /* 0x0000000c0d1a7224 */ /* 0x004fc400078e021a */
[C---:B------:R-:W-:Y:S02]  /*02e0*/  IMAD.WIDE R12, R23.reuse, 0x4, R6 ;  /* 0x00000004170c7825 */ /* 0x040fe400078e0206 */
[----:B------:R-:W2:Y:S02]  /*02f0*/  LDG.E R6, desc[UR4][R6.64] ;  /* 0x0000000406067981 */ /* 0x000ea4000c1e1900 */
[----:B0-----:R-:W-:Y:S02]  /*0300*/  IMAD.WIDE R14, R23, 0x4, R12 ;  /* 0x00000004170e7825 */ /* 0x001fe400078e020c */
[----:B------:R-:W2:Y:S04]  /*0310*/  LDG.E R29, desc[UR4][R12.64] ;  /* 0x000000040c1d7981 */ /* 0x000ea8000c1e1900 */
[----:B------:R-:W2:Y:S04]  /*0320*/  LDG.E R15, desc[UR4][R14.64] ;  /* 0x000000040e0f7981 */ /* 0x000ea8000c1e1900 */
[----:B------:R-:W2:Y:S01]  /*0330*/  LDG.E R12, desc[UR4][R2.64+0x8] ;  /* 0x00000804020c7981 */ /* 0x000ea2000c1e1900 */
[----:B---3--:R-:W-:Y:S01]  /*0340*/  IMAD R22, R22, R25, R26 ;  /* 0x0000001916167224 */ /* 0x008fe200078e021a */
[----:B------:R-:W-:-:S03]  /*0350*/  IADD3 R18, PT, PT, R18, 0x8, RZ ;  /* 0x0000000812127810 */ /* 0x000fc60007ffe0ff */
[----:B----4-:R-:W-:Y:S01]  /*0360*/  IMAD R10, R27, R10, R22 ;  /* 0x0000000a1b0a7224 */ /* 0x010fe200078e0216 */
[----:B------:R-:W-:-:S03]  /*0370*/  ISETP.NE.AND P1, PT, R18, RZ, PT ;  /* 0x000000ff1200720c */ /* 0x000fc60003f25270 */
[----:B-----5:R-:W-:Y:S01]  /*0380*/  IMAD R9, R28, R9, R10 ;  /* 0x000000091c097224 */ /* 0x020fe200078e020a */
[----:B------:R-:W-:-:S03]  /*0390*/  LEA R21, R23, R21, 0x3 ;  /* 0x0000001517157211 */ /* 0x000fc600078e18ff */
[----:B------:R-:W-:Y:S01]  /*03a0*/  IMAD R4, R5, R4, R9 ;  /* 0x0000000405047224 */ /* 0x000fe200078e0209 */
[----:B------:R-:W-:-:S03]  /*03b0*/  IADD3 R5, P2, PT, R2, 0x20, RZ ;  /* 0x0000002002057810 */ /* 0x000fc60007f5e0ff */
[----:B--2---:R-:W-:Y:S01]  /*03c0*/  IMAD R4, R11, R6, R4 ;  /* 0x000000060b047224 */ /* 0x004fe200078e0204 */
[----:B------:R-:W-:-:S03]  /*03d0*/  IADD3.X R6, PT, PT, RZ, R3, RZ, P2, !PT ;  /* 0x00000003ff067210 */ /* 0x000fc600017fe4ff */
[----:B------:R-:W-:-:S04]  /*03e0*/  IMAD R4, R12, R29, R4 ;  /* 0x0000001d0c047224 */ /* 0x000fc800078e0204 */
[----:B------:R-:W-:Y:S01]  /*03f0*/  IMAD R26, R8, R15, R4 ;  /* 0x0000000f081a7224 */ /* 0x000fe200078e0204 */
[----:B------:R-:W-:Y:S06]  /*0400*/  @P1 BRA `(.L_x_2) ;  /* 0xfffffffc00581947 */ /* 0x000fec000383ffff */
.L_x_1:
[----:B------:R-:W-:Y:S05]  /*0410*/  @!P0 BRA `(.L_x_0) ;  /* 0x0000000400088947 */ /* 0x000fea0003800000 */
[----:B------:R-:W-:Y:S02]  /*0420*/  ISETP.GE.U32.AND P1, PT, R24, 0x4, PT ;  /* 0x000000041800780c */ /* 0x000fe40003f26070 */
[----:B------:R-:W-:-:S04]  /*0430*/  LOP3.LUT R14, R0, 0x3, RZ, 0xc0, !PT ;  /* 0x00000003000e7812 */ /* 0x000fc800078ec0ff */
[----:B------:R-:W-:-:S07]  /*0440*/  ISETP.NE.AND P0, PT, R14, RZ, PT ;  /* 0x000000ff0e00720c */ /* 0x000fce0003f05270 */
[----:B------:R-:W-:Y:S06]  /*0450*/  @!P1 BRA `(.L_x_3) ;  /* 0x0000000000709947 */ /* 0x000fec0003800000 */
[----:B------:R-:W0:Y:S01]  /*0460*/  LDC R11, c[0x0][0x3a0] ;  /* 0x0000e800ff0b7b82 */ /* 0x000e220000000800 */
[----:B------:R-:W1:Y:S01]  /*0470*/  LDCU.64 UR6, c[0x0][0x380] ;  /* 0x00007000ff0677ac */ /* 0x000e620008000a00 */
[CC--:B------:R-:W-:Y:S02]  /*0480*/  IADD3 R3, PT, PT, R19.reuse, R20.reuse, RZ ;  /* 0x0000001413037210 */ /* 0x0c0fe40007ffe0ff */
[----:B------:R-:W-:-:S04]  /*0490*/  IADD3 R8, P1, PT, R19, R20, RZ ;  /* 0x0000001413087210 */ /* 0x000fc80007f3e0ff */
[----:B------:R-:W2:Y:S08]  /*04a0*/  LDC.64 R4, c[0x0][0x388] ;  /* 0x0000e200ff047b82 */ /* 0x000eb00000000a00 */
[----:B------:R-:W3:Y:S01]  /*04b0*/  LDC.64 R12, c[0x0][0x380] ;  /* 0x0000e000ff0c7b82 */ /* 0x000ee20000000a00 */
[----:B0-----:R-:W-:-:S04]  /*04c0*/  IMAD R7, R20, R11, R16 ;  /* 0x0000000b14077224 */ /* 0x001fc800078e0210 */
[----:B--2---:R-:W-:-:S04]  /*04d0*/  IMAD.WIDE R4, R7, 0x4, R4 ;  /* 0x0000000407047825 */ /* 0x004fc800078e0204 */
[----:B------:R-:W-:Y:S02]  /*04e0*/  IMAD.WIDE R6, R11, 0x4, R4 ;  /* 0x000000040b067825 */ /* 0x000fe400078e0204 */
[----:B------:R-:W2:Y:S02]  /*04f0*/  LDG.E R4, desc[UR4][R4.64] ;  /* 0x0000000404047981 */ /* 0x000ea4000c1e1900 */
[----:B---3--:R-:W-:Y:S01]  /*0500*/  IMAD.WIDE.U32 R12, R3, 0x4, R12 ;  /* 0x00000004030c7825 */ /* 0x008fe200078e000c */
[----:B------:R-:W-:Y:S02]  /*0510*/  IADD3.X R3, PT, PT, RZ, RZ, RZ, P1, !PT ;  /* 0x000000ffff037210 */ /* 0x000fe40000ffe4ff */
[----:B-1----:R-:W-:-:S03]  /*0520*/  LEA R2, P1, R8, UR6, 0x2 ;  /* 0x0000000608027c11 */ /* 0x002fc6000f8210ff */
[----:B------:R-:W2:Y:S01]  /*0530*/  LDG.E R13, desc[UR4][R12.64] ;  /* 0x000000040c0d7981 */ /* 0x000ea2000c1e1900 */
[----:B------:R-:W-:Y:S01]  /*0540*/  LEA.HI.X R3, R8, UR7, R3, 0x2, P1 ;  /* 0x0000000708037c11 */ /* 0x000fe200088f1403 */
[C---:B------:R-:W-:Y:S02]  /*0550*/  IMAD.WIDE R8, R11.reuse, 0x4, R6 ;  /* 0x000000040b087825 */ /* 0x040fe400078e0206 */
[----:B------:R-:W3:Y:S04]  /*0560*/  LDG.E R6, desc[UR4][R6.64] ;  /* 0x0000000406067981 */ /* 0x000ee8000c1e1900 */
[----:B------:R-:W3:Y:S01]  /*0570*/  LDG.E R15, desc[UR4][R2.64+0x4] ;  /* 0x00000404020f7981 */ /* 0x000ee2000c1e1900 */
[----:B------:R-:W-:-:S03]  /*0580*/  IMAD.WIDE R10, R11, 0x4, R8 ;  /* 0x000000040b0a7825 */ /* 0x000fc600078e0208 */
[----:B------:R-:W4:Y:S04]  /*0590*/  LDG.E R21, desc[UR4][R8.64] ;  /* 0x0000000408157981 */ /* 0x000f28000c1e1900 */
[----:B------:R-:W4:Y:S04]  /*05a0*/  LDG.E R18, desc[UR4][R2.64+0x8] ;  /* 0x0000080402127981 */ /* 0x000f28000c1e1900 */
[----:B------:R-:W5:Y:S04]  /*05b0*/  LDG.E R22, desc[UR4][R2.64+0xc] ;  /* 0x00000c0402167981 */ /* 0x000f68000c1e1900 */
[----:B------:R-:W5:Y:S01]  /*05c0*/  LDG.E R10, desc[UR4][R10.64] ;  /* 0x000000040a0a7981 */ /* 0x000f62000c1e1900 */
[----:B------:R-:W-:Y:S01]  /*05d0*/  IADD3 R20, PT, PT, R20, 0x4, RZ ;  /* 0x0000000414147810 */ /* 0x000fe20007ffe0ff */
[----:B--2---:R-:W-:-:S04]  /*05e0*/  IMAD R26, R13, R4, R26 ;  /* 0x000000040d1a7224 */ /* 0x004fc800078e021a */
[----:B---3--:R-:W-:-:S04]  /*05f0*/  IMAD R15, R15, R6, R26 ;  /* 0x000000060f0f7224 */ /* 0x008fc800078e021a */
[----:B----4-:R-:W-:-:S04]  /*0600*/  IMAD R15, R18, R21, R15 ;  /* 0x00000015120f7224 */ /* 0x010fc800078e020f */
[----:B-----5:R-:W-:-:S07]  /*0610*/  IMAD R26, R22, R10, R15 ;  /* 0x0000000a161a7224 */ /* 0x020fce00078e020f */
.L_x_3:
[----:B------:R-:W-:Y:S05]  /*0620*/  @!P0 BRA `(.L_x_0) ;  /* 0x0000000000848947 */ /* 0x000fea0003800000 */
[----:B------:R-:W-:Y:S01]  /*0630*/  ISETP.NE.AND P1, PT, R14, 0x1, PT ;  /* 0x000000010e00780c */ /* 0x000fe20003f25270 */
[----:B------:R-:W0:Y:S01]  /*0640*/  LDC.64 R8, c[0x0][0x388] ;  /* 0x0000e200ff087b82 */ /* 0x000e220000000a00 */
[----:B------:R-:W-:-:S04]  /*0650*/  LOP3.LUT R0, R0, 0x1, RZ, 0xc0, !PT ;  /* 0x0000000100007812 */ /* 0x000fc800078ec0ff */
[----:B------:R-:W-:-:S03]  /*0660*/  ISETP.NE.U32.AND P0, PT, R0, 0x1, PT ;  /* 0x000000010000780c */ /* 0x000fc60003f05070 */
[----:B------:R-:W1:Y:S04]  /*0670*/  LDC.64 R10, c[0x0][0x380] ;  /* 0x0000e000ff0a7b82 */ /* 0x000e680000000a00 */
[CC--:B------:R-:W-:Y:S02]  /*0680*/  @P1 IADD3 R21, PT, PT, R19.reuse, R20.reuse, RZ ;  /* 0x0000001413151210 */ /* 0x0c0fe40007ffe0ff */
[----:B------:R-:W-:Y:S02]  /*0690*/  @P1 IADD3 R0, P2, PT, R19, R20, RZ ;  /* 0x0000001413001210 */ /* 0x000fe40007f5e0ff */
[----:B------:R-:W2:Y:S02]  /*06a0*/  @P1 LDC R15, c[0x0][0x3a0] ;  /* 0x0000e800ff0f1b82 */ /* 0x000ea40000000800 */
[----:B------:R-:W-:-:S06]  /*06b0*/  @P1 IADD3.X R12, PT, PT, RZ, RZ, RZ, P2, !PT ;  /* 0x000000ffff0c1210 */ /* 0x000fcc00017fe4ff */
[----:B------:R-:W3:Y:S08]  /*06c0*/  @P1 LDC.64 R6, c[0x0][0x380] ;  /* 0x0000e000ff061b82 */ /* 0x000ef00000000a00 */
[----:B------:R-:W4:Y:S01]  /*06d0*/  @!P0 LDC R13, c[0x0][0x3a0] ;  /* 0x0000e800ff0d8b82 */ /* 0x000f220000000800 */
[----:B-1----:R-:W-:-:S06]  /*06e0*/  @P1 IMAD.WIDE.U32 R10, R21, 0x4, R10 ;  /* 0x00000004150a1825 */ /* 0x002fcc00078e000a */
[----:B------:R-:W5:Y:S01]  /*06f0*/  @P1 LDG.E R11, desc[UR4][R10.64] ;  /* 0x000000040a0b1981 */ /* 0x000f62000c1e1900 */
[----:B------:R-:W1:Y:S01]  /*0700*/  LDC.64 R2, c[0x0][0x380] ;  /* 0x0000e000ff027b82 */ /* 0x000e620000000a00 */
[C---:B--2---:R-:W-:Y:S01]  /*0710*/  @P1 IMAD R23, R20.reuse, R15, R16 ;  /* 0x0000000f14171224 */ /* 0x044fe200078e0210 */
[----:B------:R-:W-:-:S03]  /*0720*/  @P1 IADD3 R20, PT, PT, R20, 0x2, RZ ;  /* 0x0000000214141810 */ /* 0x000fc60007ffe0ff */
[----:B0-----:R-:W-:-:S03]  /*0730*/  @P1 IMAD.WIDE R8, R23, 0x4, R8 ;  /* 0x0000000417081825 */ /* 0x001fc600078e0208 */
[----:B------:R-:W0:Y:S01]  /*0740*/  LDC.64 R4, c[0x0][0x388] ;  /* 0x0000e200ff047b82 */ /* 0x000e220000000a00 */
[C---:B---3--:R-:W-:Y:S02]  /*0750*/  @P1 LEA R6, P2, R0.reuse, R6, 0x2 ;  /* 0x0000000600061211 */ /* 0x048fe400078410ff */
[----:B------:R-:W-:Y:S01]  /*0760*/  @!P0 IADD3 R19, PT, PT, R19, R20, RZ ;  /* 0x0000001413138210 */ /* 0x000fe20007ffe0ff */
[----:B------:R-:W-:Y:S01]  /*0770*/  @P1 IMAD.WIDE R14, R15, 0x4, R8 ;  /* 0x000000040f0e1825 */ /* 0x000fe200078e0208 */
[----:B------:R-:W-:Y:S02]  /*0780*/  @P1 LEA.HI.X R7, R0, R7, R12, 0x2, P2 ;  /* 0x0000000700071211 */ /* 0x000fe400010f140c */
[----:B------:R-:W5:Y:S01]  /*0790*/  @P1 LDG.E R0, desc[UR4][R8.64] ;  /* 0x0000000408001981 */ /* 0x000f62000c1e1900 */
[----:B----4-:R-:W-:-:S03]  /*07a0*/  @!P0 IMAD R13, R20, R13, R16 ;  /* 0x0000000d140d8224 */ /* 0x010fc600078e0210 */
[----:B------:R-:W2:Y:S04]  /*07b0*/  @P1 LDG.E R7, desc[UR4][R6.64+0x4] ;  /* 0x0000040406071981 */ /* 0x000ea8000c1e1900 */
[----:B------:R-:W2:Y:S01]  /*07c0*/  @P1 LDG.E R14, desc[UR4][R14.64] ;  /* 0x000000040e0e1981 */ /* 0x000ea2000c1e1900 */
[----:B-1----:R-:W-:-:S06]  /*07d0*/  @!P0 IMAD.WIDE.U32 R2, R19, 0x4, R2 ;  /* 0x0000000413028825 */ /* 0x002fcc00078e0002 */
[----:B------:R-:W3:Y:S01]  /*07e0*/  @!P0 LDG.E R3, desc[UR4][R2.64] ;  /* 0x0000000402038981 */ /* 0x000ee2000c1e1900 */
[----:B0-----:R-:W-:-:S06]  /*07f0*/  @!P0 IMAD.WIDE R4, R13, 0x4, R4 ;  /* 0x000000040d048825 */ /* 0x001fcc00078e0204 */
[----:B------:R-:W3:Y:S01]  /*0800*/  @!P0 LDG.E R4, desc[UR4][R4.64] ;  /* 0x0000000404048981 */ /* 0x000ee2000c1e1900 */
[----:B-----5:R-:W-:-:S04]  /*0810*/  @P1 IMAD R0, R11, R0, R26 ;  /* 0x000000000b001224 */ /* 0x020fc800078e021a */
[----:B--2---:R-:W-:-:S04]  /*0820*/  @P1 IMAD R26, R7, R14, R0 ;  /* 0x0000000e071a1224 */ /* 0x004fc800078e0200 */
[----:B---3--:R-:W-:-:S07]  /*0830*/  @!P0 IMAD R26, R3, R4, R26 ;  /* 0x00000004031a8224 */ /* 0x008fce00078e021a */
.L_x_0:
[----:B------:R-:W0:Y:S01]  /*0840*/  LDC.64 R2, c[0x0][0x390] ;  /* 0x0000e400ff027b82 */ /* 0x000e220000000a00 */
[----:B------:R-:W1:Y:S02]  /*0850*/  LDCU UR6, c[0x0][0x3a0] ;  /* 0x00007400ff0677ac */ /* 0x000e640008000800 */
[----:B-1----:R-:W-:-:S04]  /*0860*/  IMAD R17, R17, UR6, R16 ;  /* 0x0000000611117c24 */ /* 0x002fc8000f8e0210 */
[----:B0-----:R-:W-:-:S05]  /*0870*/  IMAD.WIDE R2, R17, 0x4, R2 ;  /* 0x0000000411027825 */ /* 0x001fca00078e0202 */
[----:B------:R-:W-:Y:S01]  /*0880*/  STG.E desc[UR4][R2.64], R26 ;  /* 0x0000001a02007986 */ /* 0x000fe2000c101904 */
[----:B------:R-:W-:Y:S05]  /*0890*/  EXIT ;  /* 0x000000000000794d */ /* 0x000fea0003800000 */
.L_x_4:
[----:B------:R-:W-:-:S00]  /*08a0*/  BRA `(.L_x_4) ;  /* 0xfffffffc00fc7947 */ /* 0x000fc0000383ffff */
[----:B------:R-:W-:-:S00]  /*08b0*/  NOP ;  /* 0x0000000000007918 */ /* 0x000fc00000000000 */
        /* <DEDUP_REMOVED lines=12> */
.L_x_28:


//--------------------- .text._Z6colMulPiS_S_iii  --------------------------
	.section	.text._Z6colMulPiS_S_iii,"ax",@progbits
	.align	128
        .global         _Z6colMulPiS_S_iii
        .type           _Z6colMulPiS_S_iii,@function
        .size           _Z6colMulPiS_S_iii,(.L_x_29 - _Z6colMulPiS_S_iii)
        .other          _Z6colMulPiS_S_iii,@"STO_CUDA_ENTRY STV_DEFAULT"
_Z6colMulPiS_S_iii:
.text._Z6colMulPiS_S_iii:
[----:B------:R-:W-:Y:S08]  /*0000*/  LDC R1, c[0x0][0x37c] ;  /* 0x0000df00ff017b82 */ /* 0x000ff00000000800 */
[----:B------:R-:W0:Y:S02]  /*0010*/  LDC R2, c[0x0][0x398] ;  /* 0x0000e600ff027b82 */ /* 0x000e240000000800 */
[----:B0-----:R-:W-:-:S13]  /*0020*/  ISETP.GE.AND P0, PT, R2, 0x1, PT ;  /* 0x000000010200780c */ /* 0x001fda0003f06270 */
[----:B------:R-:W-:Y:S05]  /*0030*/  @!P0 EXIT ;  /* 0x000000000000894d */ /* 0x000fea0003800000 */
[----:B------:R-:W0:Y:S01]  /*0040*/  LDC R13, c[0x0][0x39c] ;  /* 0x0000e700ff0d7b82 */ /* 0x000e220000000800 */
[----:B------:R-:W1:Y:S01]  /*0050*/  S2R R0, SR_TID.Y ;  /* 0x0000000000007919 */ /* 0x000e620000002200 */
[----:B------:R-:W2:Y:S01]  /*0060*/  LDCU.64 UR6, c[0x0][0x358] ;  /* 0x00006b00ff0677ac */ /* 0x000ea20008000a00 */
[----:B0-----:R-:W-:-:S13]  /*0070*/  ISETP.GE.AND P0, PT, R13, 0x1, PT ;  /* 0x000000010d00780c */ /* 0x001fda0003f06270 */
[----:B-12---:R-:W-:Y:S05]  /*0080*/  @!P0 BRA `(.L_x_5) ;  /* 0x0000000800288947 */ /* 0x006fea0003800000 */
[C---:B------:R-:W-:Y:S01]  /*0090*/  LOP3.LUT R19, R13.reuse, 0x7, RZ, 0xc0, !PT ;  /* 0x000000070d137812 */ /* 0x040fe200078ec0ff */
[----:B------:R-:W-:Y:S01]  /*00a0*/  HFMA2 R15, -RZ, RZ, 0, 0 ;  /* 0x00000000ff0f7431 */ /* 0x000fe200000001ff */
[----:B------:R-:W-:Y:S02]  /*00b0*/  LOP3.LUT R12, R13, 0x7ffffff8, RZ, 0xc0, !PT ;  /* 0x7ffffff80d0c7812 */ /* 0x000fe400078ec0ff */
[----:B------:R-:W-:Y:S02]  /*00c0*/  IADD3 R2, PT, PT, R19, -0x1, RZ ;  /* 0xffffffff13027810 */ /* 0x000fe40007ffe0ff */
[----:B------:R-:W-:Y:S02]  /*00d0*/  LOP3.LUT R13, R13, 0x3, RZ, 0xc0, !PT ;  /* 0x000000030d0d7812 */ /* 0x000fe400078ec0ff */
[----:B------:R-:W-:Y:S02]  /*00e0*/  ISETP.GE.U32.AND P0, PT, R2, 0x3, PT ;  /* 0x000000030200780c */ /* 0x000fe40003f06070 */
[----:B------:R-:W-:-:S11]  /*00f0*/  IADD3 R14, PT, PT, -R12, RZ, RZ ;  /* 0x000000ff0c0e7210 */ /* 0x000fd60007ffe1ff */
.L_x_10:
[----:B------:R-:W0:Y:S01]  /*0100*/  LDC R10, c[0x0][0x39c] ;  /* 0x0000e700ff0a7b82 */ /* 0x000e220000000800 */
[----:B------:R-:W-:Y:S02]  /*0110*/  MOV R17, RZ ;  /* 0x000000ff00117202 */ /* 0x000fe40000000f00 */
[----:B------:R-:W-:Y:S02]  /*0120*/  MOV R18, RZ ;  /* 0x000000ff00127202 */ /* 0x000fe40000000f00 */
[----:B0-----:R-:W-:Y:S01]  /*0130*/  ISETP.GE.U32.AND P1, PT, R10, 0x8, PT ;  /* 0x000000080a00780c */ /* 0x001fe20003f26070 */
[----:B------:R-:W-:-:S12]  /*0140*/  IMAD R16, R15, R10, RZ ;  /* 0x0000000a0f107224 */ /* 0x000fd800078e02ff */
[----:B------:R-:W-:Y:S05]  /*0150*/  @!P1 BRA `(.L_x_6) ;  /* 0x0000000000c89947 */ /* 0x000fea0003800000 */
[----:B------:R-:W0:Y:S01]  /*0160*/  LDC.64 R2, c[0x0][0x380] ;  /* 0x0000e000ff027b82 */ /* 0x000e220000000a00 */
[----:B------:R-:W-:Y:S02]  /*0170*/  MOV R18, RZ ;  /* 0x000000ff00127202 */ /* 0x000fe40000000f00 */
[----:B------:R-:W-:Y:S02]  /*0180*/  MOV R17, R0 ;  /* 0x0000000000117202 */ /* 0x000fe40000000f00 */
[----:B------:R-:W-:Y:S01]  /*0190*/  MOV R11, R14 ;  /* 0x0000000e000b7202 */ /* 0x000fe20000000f00 */
[----:B0-----:R-:W-:-:S03]  /*01a0*/  IMAD.WIDE.U32 R2, R16, 0x4, R2 ;  /* 0x0000000410027825 */ /* 0x001fc600078e0002 */
[----:B------:R-:W-:-:S04]  /*01b0*/  IADD3 R5, P1, PT, R2, 0x10, RZ ;  /* 0x0000001002057810 */ /* 0x000fc80007f3e0ff */
[----:B------:R-:W-:-:S09]  /*01c0*/  IADD3.X R6, PT, PT, RZ, R3, RZ, P1, !PT ;  /* 0x00000003ff067210 */ /* 0x000fd20000ffe4ff */
.L_x_7:
[----:B------:R-:W0:Y:S01]  /*01d0*/  LDC.64 R28, c[0x0][0x388] ;  /* 0x0000e200ff1c7b82 */ /* 0x000e220000000a00 */
[----:B------:R-:W-:Y:S02]  /*01e0*/  MOV R2, R5 ;  /* 0x0000000500027202 */ /* 0x000fe40000000f00 */
[----:B------:R-:W-:-:S05]  /*01f0*/  MOV R3, R6 ;  /* 0x0000000600037202 */ /* 0x000fca0000000f00 */
[----:B------:R-:W1:Y:S01]  /*0200*/  LDC R25, c[0x0][0x3a0] ;  /* 0x0000e800ff197b82 */ /* 0x000e620000000800 */
[----:B------:R-:W2:Y:S04]  /*0210*/  LDG.E R21, desc[UR6][R2.64+-0x10] ;  /* 0xfffff00602157981 */ /* 0x000ea8000c1e1900 */
[----:B------:R-:W3:Y:S01]  /*0220*/  LDG.E R24, desc[UR6][R2.64+-0xc] ;  /* 0xfffff40602187981 */ /* 0x000ee2000c1e1900 */
[----:B0-----:R-:W-:-:S05]  /*0230*/  IMAD.WIDE R28, R17, 0x4, R28 ;  /* 0x00000004111c7825 */ /* 0x001fca00078e021c */
[----:B------:R-:W2:Y:S01]  /*0240*/  LDG.E R26, desc[UR6][R28.64] ;  /* 0x000000061c1a7981 */ /* 0x000ea2000c1e1900 */
[----:B-1----:R-:W-:-:S05]  /*0250*/  IMAD.WIDE R22, R25, 0x4, R28 ;  /* 0x0000000419167825 */ /* 0x002fca00078e021c */
[----:B------:R0:W3:Y:S01]  /*0260*/  LDG.E R27, desc[UR6][R22.64] ;  /* 0x00000006161b7981 */ /* 0x0000e2000c1e1900 */
[----:B------:R-:W-:-:S03]  /*0270*/  IMAD.WIDE R4, R25, 0x4, R22 ;  /* 0x0000000419047825 */ /* 0x000fc600078e0216 */
[----:B------:R-:W4:Y:S01]  /*0280*/  LDG.E R29, desc[UR6][R2.64+-0x4] ;  /* 0xfffffc06021d7981 */ /* 0x000f22000c1e1900 */
[----:B------:R-:W-:-:S03]  /*0290*/  IMAD.WIDE R6, R25, 0x4, R4 ;  /* 0x0000000419067825 */ /* 0x000fc600078e0204 */
[----:B------:R-:W5:Y:S01]  /*02a0*/  LDG.E R5, desc[UR6][R4.64] ;  /* 0x0000000604057981 */ /* 0x000f62000c1e1900 */
[----:B------:R-:W-:-:S03]  /*02b0*/  IMAD.WIDE R8, R25, 0x4, R6 ;  /* 0x0000000419087825 */ /* 0x000fc600078e0206 */
[----:B------:R-:W4:Y:S04]  /*02c0*/  LDG.E R6, desc[UR6][R6.64] ;  /* 0x0000000606067981 */ /* 0x000f28000c1e1900 */
[----:B------:R-:W4:Y:S04]  /*02d0*/  LDG.E R4, desc[UR6][R2.64+0x4] ;  /* 0x0000040602047981 */ /* 0x000f28000c1e1900 */
[----:B------:R-:W4:Y:S01]  /*02e0*/  LDG.E R7, desc[UR6][R2.64] ;  /* 0x0000000602077981 */ /* 0x000f22000c1e1900 */
[----:B--2---:R-:W-:-:S03]  /*02f0*/  IMAD R26, R21, R26, R18 ;  /* 0x0000001a151a7224 */ /* 0x004fc600078e0212 */
[----:B------:R-:W5:Y:S01]  /*0300*/  LDG.E R18, desc[UR6][R2.64+-0x8] ;  /* 0xfffff80602127981 */ /* 0x000f62000c1e1900 */
[----:B------:R-:W-:-:S03]  /*0310*/  IMAD.WIDE R20, R25, 0x4, R8 ;  /* 0x0000000419147825 */ /* 0x000fc600078e0208 */
[----:B------:R-:W2:Y:S01]  /*0320*/  LDG.E R8, desc[UR6][R8.64] ;  /* 0x0000000608087981 */ /* 0x000ea2000c1e1900 */
[----:B0-----:R-:W-:-:S03]  /*0330*/  IMAD.WIDE R22, R25, 0x4, R20 ;  /* 0x0000000419167825 */ /* 0x001fc600078e0214 */
[----:B------:R-:W2:Y:S01]  /*0340*/  LDG.E R20, desc[UR6][R20.64] ;  /* 0x0000000614147981 */ /* 0x000ea2000c1e1900 */
[----:B---3--:R-:W-:Y:S02]  /*0350*/  IMAD R28, R24, R27, R26 ;  /* 0x0000001b181c7224 */ /* 0x008fe400078e021a */
[----:B------:R-:W-:Y:S01]  /*0360*/  IMAD.WIDE R26, R25, 0x4, R22 ;  /* 0x00000004191a7825 */ /* 0x000fe200078e0216 */
[----:B------:R-:W3:Y:S04]  /*0370*/  LDG.E R24, desc[UR6][R22.64] ;  /* 0x0000000616187981 */ /* 0x000ee8000c1e1900 */
[----:B------:R-:W3:Y:S04]  /*0380*/  LDG.E R9, desc[UR6][R2.64+0xc] ;  /* 0x00000c0602097981 */ /* 0x000ee8000c1e1900 */
[----:B------:R-:W3:Y:S04]  /*0390*/  LDG.E R21, desc[UR6][R2.64+0x8] ;  /* 0x0000080602157981 */ /* 0x000ee8000c1e1900 */
[----:B------:R-:W3:Y:S01]  /*03a0*/  LDG.E R26, desc[UR6][R26.64] ;  /* 0x000000061a1a7981 */ /* 0x000ee2000c1e1900 */
[----:B------:R-:W-:-:S04]  /*03b0*/  IADD3 R11, PT, PT, R11, 0x8, RZ ;  /* 0x000000080b0b7810 */ /* 0x000fc80007ffe0ff */
[----:B------:R-:W-:Y:S02]  /*03c0*/  ISETP.NE.AND P1, PT, R11, RZ, PT ;  /* 0x000000ff0b00720c */ /* 0x000fe40003f25270 */
[----:B------:R-:W-:Y:S01]  /*03d0*/  LEA R17, R25, R17, 0x3 ;  /* 0x0000001119117211 */ /* 0x000fe200078e18ff */
[----:B-----5:R-:W-:-:S04]  /*03e0*/  IMAD R5, R18, R5, R28 ;  /* 0x0000000512057224 */ /* 0x020fc800078e021c */
[----:B----4-:R-:W-:-:S04]  /*03f0*/  IMAD R5, R29, R6, R5 ;  /* 0x000000061d057224 */ /* 0x010fc800078e0205 */
[----:B--2---:R-:W-:-:S04]  /*0400*/  IMAD R5, R7, R8, R5 ;  /* 0x0000000807057224 */ /* 0x004fc800078e0205 */
[----:B------:R-:W-:Y:S01]  /*0410*/  IMAD R4, R4, R20, R5 ;  /* 0x0000001404047224 */ /* 0x000fe200078e0205 */
[----:B------:R-:W-:-:S04]  /*0420*/  IADD3 R5, P2, PT, R2, 0x20, RZ ;  /* 0x0000002002057810 */ /* 0x000fc80007f5e0ff */
[----:B------:R-:W-:Y:S01]  /*0430*/  IADD3.X R6, PT, PT, RZ, R3, RZ, P2, !PT ;  /* 0x00000003ff067210 */ /* 0x000fe200017fe4ff */
[----:B---3--:R-:W-:-:S04]  /*0440*/  IMAD R4, R21, R24, R4 ;  /* 0x0000001815047224 */ /* 0x008fc800078e0204 */
[----:B------:R-:W-:Y:S01]  /*0450*/  IMAD R18, R9, R26, R4 ;  /* 0x0000001a09127224 */ /* 0x000fe200078e0204 */
[----:B------:R-:W-:Y:S06]  /*0460*/  @P1 BRA `(.L_x_7) ;  /* 0xfffffffc00581947 */ /* 0x000fec000383ffff */
[----:B------:R-:W-:-:S07]  /*0470*/  MOV R17, R12 ;  /* 0x0000000c00117202 */ /* 0x000fce0000000f00 */
.L_x_6:
[----:B------:R-:W-:-:S13]  /*0480*/  ISETP.NE.AND P1, PT, R19, RZ, PT ;  /* 0x000000ff1300720c */ /* 0x000fda0003f25270 */
[----:B------:R-:W-:Y:S05]  /*0490*/  @!P1 BRA `(.L_x_8) ;  /* 0x0000000000fc9947 */ /* 0x000fea0003800000 */
[----:B------:R-:W-:Y:S01]  /*04a0*/  ISETP.NE.AND P1, PT, R13, RZ, PT ;  /* 0x000000ff0d00720c */ /* 0x000fe20003f25270 */
[----:B------:R-:W-:-:S12]  /*04b0*/  @!P0 BRA `(.L_x_9) ;  /* 0x0000000000708947 */ /* 0x000fd80003800000 */
[----:B------:R-:W0:Y:S01]  /*04c0*/  LDC R11, c[0x0][0x3a0] ;  /* 0x0000e800ff0b7b82 */ /* 0x000e220000000800 */
[CC--:B------:R-:W-:Y:S02]  /*04d0*/  IADD3 R9, PT, PT, R16.reuse, R17.reuse, RZ ;  /* 0x0000001110097210 */ /* 0x0c0fe40007ffe0ff */
[----:B------:R-:W-:-:S05]  /*04e0*/  IADD3 R20, P2, PT, R16, R17, RZ ;  /* 0x0000001110147210 */ /* 0x000fca0007f5e0ff */
[----:B------:R-:W1:Y:S08]  /*04f0*/  LDC.64 R4, c[0x0][0x388] ;  /* 0x0000e200ff047b82 */ /* 0x000e700000000a00 */
[----:B------:R-:W2:Y:S08]  /*0500*/  LDC.64 R6, c[0x0][0x380] ;  /* 0x0000e000ff067b82 */ /* 0x000eb00000000a00 */
[----:B------:R-:W3:Y:S01]  /*0510*/  LDC.64 R2, c[0x0][0x380] ;  /* 0x0000e000ff027b82 */ /* 0x000ee20000000a00 */
[----:B0-----:R-:W-:-:S04]  /*0520*/  IMAD R21, R17, R11, R0 ;  /* 0x0000000b11157224 */ /* 0x001fc800078e0200 */
[----:B-1----:R-:W-:Y:S01]  /*0530*/  IMAD.WIDE R4, R21, 0x4, R4 ;  /* 0x0000000415047825 */ /* 0x002fe200078e0204 */
[----:B------:R-:W-:-:S03]  /*0540*/  IADD3.X R21, PT, PT, RZ, RZ, RZ, P2, !PT ;  /* 0x000000ffff157210 */ /* 0x000fc600017fe4ff */
[----:B--2---:R-:W-:-:S04]  /*0550*/  IMAD.WIDE.U32 R6, R9, 0x4, R6 ;  /* 0x0000000409067825 */ /* 0x004fc800078e0006 */
[----:B------:R-:W-:Y:S02]  /*0560*/  IMAD.WIDE R8, R11, 0x4, R4 ;  /* 0x000000040b087825 */ /* 0x000fe400078e0204 */
[----:B------:R-:W2:Y:S01]  /*0570*/  LDG.E R7, desc[UR6][R6.64] ;  /* 0x0000000606077981 */ /* 0x000ea2000c1e1900 */
[----:B---3--:R-:W-:-:S03]  /*0580*/  LEA R2, P2, R20, R2, 0x2 ;  /* 0x0000000214027211 */ /* 0x008fc600078410ff */
[----:B------:R-:W2:Y:S01]  /*0590*/  LDG.E R4, desc[UR6][R4.64] ;  /* 0x0000000604047981 */ /* 0x000ea2000c1e1900 */
[----:B------:R-:W-:Y:S01]  /*05a0*/  LEA.HI.X R3, R20, R3, R21, 0x2, P2 ;  /* 0x0000000314037211 */ /* 0x000fe200010f1415 */
        /* <DEDUP_REMOVED lines=13> */
.L_x_9:
[----:B------:R-:W-:Y:S05]  /*0680*/  @!P1 BRA `(.L_x_8) ;  /* 0x0000000000809947 */ /* 0x000fea0003800000 */
[----:B------:R-:W-:Y:S01]  /*0690*/  ISETP.NE.AND P2, PT, R13, 0x1, PT ;  /* 0x000000010d00780c */ /* 0x000fe20003f45270 */
[----:B------:R-:W0:Y:S01]  /*06a0*/  LDC.64 R8, c[0x0][0x380] ;  /* 0x0000e000ff087b82 */ /* 0x000e220000000a00 */
[----:B------:R-:W-:-:S07]  /*06b0*/  LOP3.LUT P1, RZ, R10, 0x1, RZ, 0xc0, !PT ;  /* 0x000000010aff7812 */ /* 0x000fce000782c0ff */
[----:B------:R-:W1:Y:S04]  /*06c0*/  LDC.64 R10, c[0x0][0x388] ;  /* 0x0000e200ff0a7b82 */ /* 0x000e680000000a00 */
[CC--:B------:R-:W-:Y:S02]  /*06d0*/  @P2 IADD3 R21, P3, PT, R16.reuse, R17.reuse, RZ ;  /* 0x0000001110152210 */ /* 0x0c0fe40007f7e0ff */
[----:B------:R-:W-:Y:S02]  /*06e0*/  @P2 IADD3 R25, PT, PT, R16, R17, RZ ;  /* 0x0000001110192210 */ /* 0x000fe40007ffe0ff */
[----:B------:R-:W2:Y:S01]  /*06f0*/  @P2 LDC R23, c[0x0][0x3a0] ;  /* 0x0000e800ff172b82 */ /* 0x000ea20000000800 */
[----:B------:R-:W-:-:S07]  /*0700*/  @P2 IADD3.X R22, PT, PT, RZ, RZ, RZ, P3, !PT ;  /* 0x000000ffff162210 */ /* 0x000fce0001ffe4ff */
[----:B------:R-:W3:Y:S01]  /*0710*/  @P2 LDC.64 R2, c[0x0][0x380] ;  /* 0x0000e000ff022b82 */ /* 0x000ee20000000a00 */
[----:B0-----:R-:W-:-:S06]  /*0720*/  @P2 IMAD.WIDE.U32 R8, R25, 0x4, R8 ;  /* 0x0000000419082825 */ /* 0x001fcc00078e0008 */
[----:B------:R-:W4:Y:S01]  /*0730*/  @P2 LDG.E R9, desc[UR6][R8.64] ;  /* 0x0000000608092981 */ /* 0x000f22000c1e1900 */
[----:B------:R-:W0:Y:S08]  /*0740*/  @P1 LDC R20, c[0x0][0x3a0] ;  /* 0x0000e800ff141b82 */ /* 0x000e300000000800 */
[----:B------:R-:W5:Y:S01]  /*0750*/  LDC.64 R4, c[0x0][0x380] ;  /* 0x0000e000ff047b82 */ /* 0x000f620000000a00 */
[C---:B--2---:R-:W-:Y:S01]  /*0760*/  @P2 IMAD R27, R17.reuse, R23, R0 ;  /* 0x00000017111b2224 */ /* 0x044fe200078e0200 */
[----:B------:R-:W-:-:S03]  /*0770*/  @P2 IADD3 R17, PT, PT, R17, 0x2, RZ ;  /* 0x0000000211112810 */ /* 0x000fc60007ffe0ff */
[----:B-1----:R-:W-:-:S03]  /*0780*/  @P2 IMAD.WIDE R10, R27, 0x4, R10 ;  /* 0x000000041b0a2825 */ /* 0x002fc600078e020a */
[----:B------:R-:W1:Y:S01]  /*0790*/  LDC.64 R6, c[0x0][0x388] ;  /* 0x0000e200ff067b82 */ /* 0x000e620000000a00 */
[----:B---3--:R-:W-:-:S04]  /*07a0*/  @P2 LEA R2, P3, R21, R2, 0x2 ;  /* 0x0000000215022211 */ /* 0x008fc800078610ff */
[----:B------:R-:W-:Y:S01]  /*07b0*/  @P2 LEA.HI.X R3, R21, R3, R22, 0x2, P3 ;  /* 0x0000000315032211 */ /* 0x000fe200018f1416 */
[----:B------:R-:W-:Y:S01]  /*07c0*/  @P2 IMAD.WIDE R22, R23, 0x4, R10 ;  /* 0x0000000417162825 */ /* 0x000fe200078e020a */
[----:B------:R-:W-:Y:S02]  /*07d0*/  @P1 IADD3 R21, PT, PT, R16, R17, RZ ;  /* 0x0000001110151210 */ /* 0x000fe40007ffe0ff */
[----:B------:R-:W4:Y:S01]  /*07e0*/  @P2 LDG.E R16, desc[UR6][R10.64] ;  /* 0x000000060a102981 */ /* 0x000f22000c1e1900 */
[----:B0-----:R-:W-:-:S03]  /*07f0*/  @P1 IMAD R17, R17, R20, R0 ;  /* 0x0000001411111224 */ /* 0x001fc600078e0200 */
[----:B------:R-:W2:Y:S01]  /*0800*/  @P2 LDG.E R2, desc[UR6][R2.64+0x4] ;  /* 0x0000040602022981 */ /* 0x000ea2000c1e1900 */
[----:B-----5:R-:W-:-:S03]  /*0810*/  @P1 IMAD.WIDE.U32 R4, R21, 0x4, R4 ;  /* 0x0000000415041825 */ /* 0x020fc600078e0004 */
[----:B------:R-:W2:Y:S04]  /*0820*/  @P2 LDG.E R22, desc[UR6][R22.64] ;  /* 0x0000000616162981 */ /* 0x000ea8000c1e1900 */
[----:B------:R-:W3:Y:S01]  /*0830*/  @P1 LDG.E R5, desc[UR6][R4.64] ;  /* 0x0000000604051981 */ /* 0x000ee2000c1e1900 */
[----:B-1----:R-:W-:-:S06]  /*0840*/  @P1 IMAD.WIDE R6, R17, 0x4, R6 ;  /* 0x0000000411061825 */ /* 0x002fcc00078e0206 */
[----:B------:R-:W3:Y:S01]  /*0850*/  @P1 LDG.E R6, desc[UR6][R6.64] ;  /* 0x0000000606061981 */ /* 0x000ee2000c1e1900 */
[----:B----4-:R-:W-:-:S04]  /*0860*/  @P2 IMAD R9, R9, R16, R18 ;  /* 0x0000001009092224 */ /* 0x010fc800078e0212 */
[----:B--2---:R-:W-:-:S04]  /*0870*/  @P2 IMAD R18, R2, R22, R9 ;  /* 0x0000001602122224 */ /* 0x004fc800078e0209 */
[----:B---3--:R-:W-:-:S07]  /*0880*/  @P1 IMAD R18, R5, R6, R18 ;  /* 0x0000000605121224 */ /* 0x008fce00078e0212 */
.L_x_8:
[----:B------:R-:W0:Y:S01]  /*0890*/  LDCU UR4, c[0x0][0x3a0] ;  /* 0x00007400ff0477ac */ /* 0x000e220008000800 */
[----:B------:R-:W1:Y:S01]  /*08a0*/  LDC.64 R2, c[0x0][0x390] ;  /* 0x0000e400ff027b82 */ /* 0x000e620000000a00 */
[C---:B0-----:R-:W-:Y:S01]  /*08b0*/  IMAD R5, R15.reuse, UR4, R0 ;  /* 0x000000040f057c24 */ /* 0x041fe2000f8e0200 */
[----:B------:R-:W0:Y:S01]  /*08c0*/  LDCU UR4, c[0x0][0x398] ;  /* 0x00007300ff0477ac */ /* 0x000e220008000800 */
[----:B------:R-:W-:Y:S02]  /*08d0*/  IADD3 R15, PT, PT, R15, 0x1, RZ ;  /* 0x000000010f0f7810 */ /* 0x000fe40007ffe0ff */
[----:B-1----:R-:W-:-:S05]  /*08e0*/  IMAD.WIDE R2, R5, 0x4, R2 ;  /* 0x0000000405027825 */ /* 0x002fca00078e0202 */
[----:B------:R1:W-:Y:S01]  /*08f0*/  STG.E desc[UR6][R2.64], R18 ;  /* 0x0000001202007986 */ /* 0x0003e2000c101906 */
[----:B0-----:R-:W-:-:S13]  /*0900*/  ISETP.NE.AND P1, PT, R15, UR4, PT ;  /* 0x000000040f007c0c */ /* 0x001fda000bf25270 */
[----:B-1----:R-:W-:Y:S05]  /*0910*/  @!P1 EXIT ;  /* 0x000000000000994d */ /* 0x002fea0003800000 */
[----:B------:R-:W-:Y:S05]  /*0920*/  BRA `(.L_x_10) ;  /* 0xfffffff400f47947 */ /* 0x000fea000383ffff */
.L_x_5:
[C---:B------:R-:W-:Y:S01]  /*0930*/  ISETP.GE.U32.AND P0, PT, R2.reuse, 0x8, PT ;  /* 0x000000080200780c */ /* 0x040fe20003f06070 */
[----:B------:R-:W-:Y:S01]  /*0940*/  HFMA2 R3, -RZ, RZ, 0, 0 ;  /* 0x00000000ff037431 */ /* 0x000fe200000001ff */
[----:B------:R-:W-:-:S04]  /*0950*/  LOP3.LUT R22, R2, 0x7, RZ, 0xc0, !PT ;  /* 0x0000000702167812 */ /* 0x000fc800078ec0ff */
[----:B------:R-:W-:-:S07]  /*0960*/  ISETP.NE.AND P1, PT, R22, RZ, PT ;  /* 0x000000ff1600720c */ /* 0x000fce0003f25270 */
[----:B------:R-:W-:Y:S06]  /*0970*/  @!P0 BRA `(.L_x_11) ;  /* 0x0000000000608947 */ /* 0x000fec0003800000 */
[----:B------:R-:W0:Y:S01]  /*0980*/  LDC R23, c[0x0][0x3a0] ;  /* 0x0000e800ff177b82 */ /* 0x000e220000000800 */
[----:B------:R-:W-:Y:S01]  /*0990*/  LOP3.LUT R3, R2, 0x7ffffff8, RZ, 0xc0, !PT ;  /* 0x7ffffff802037812 */ /* 0x000fe200078ec0ff */
[----:B------:R-:W-:-:S06]  /*09a0*/  UMOV UR4, URZ ;  /* 0x000000ff00047c82 */ /* 0x000fcc0008000000 */
[----:B------:R-:W1:Y:S02]  /*09b0*/  LDC.64 R4, c[0x0][0x390] ;  /* 0x0000e400ff047b82 */ /* 0x000e640000000a00 */
.L_x_12:
[----:B0-2---:R-:W-:Y:S01]  /*09c0*/  IMAD R7, R23, UR4, R0 ;  /* 0x0000000417077c24 */ /* 0x005fe2000f8e0200 */
[----:B------:R-:W-:-:S03]  /*09d0*/  UIADD3 UR4, UPT, UPT, UR4, 0x8, URZ ;  /* 0x0000000804047890 */ /* 0x000fc6000fffe0ff */
[----:B-1----:R-:W-:-:S03]  /*09e0*/  IMAD.WIDE R6, R7, 0x4, R4 ;  /* 0x0000000407067825 */ /* 0x002fc600078e0204 */
[----:B------:R-:W-:Y:S02]  /*09f0*/  ISETP.NE.AND P0, PT, R3, UR4, PT ;  /* 0x0000000403007c0c */ /* 0x000fe4000bf05270 */
[----:B------:R2:W-:Y:S01]  /*0a00*/  STG.E desc[UR6][R6.64], RZ ;  /* 0x000000ff06007986 */ /* 0x0005e2000c101906 */
[----:B------:R-:W-:-:S05]  /*0a10*/  IMAD.WIDE R8, R23, 0x4, R6 ;  /* 0x0000000417087825 */ /* 0x000fca00078e0206 */
        /* <DEDUP_REMOVED lines=13> */
[----:B------:R-:W-:Y:S05]  /*0af0*/  @P0 BRA `(.L_x_12) ;  /* 0xfffffffc00b00947 */ /* 0x000fea000383ffff */
.L_x_11:
[----:B------:R-:W-:Y:S05]  /*0b00*/  @!P1 EXIT ;  /* 0x000000000000994d */ /* 0x000fea0003800000 */
[----:B------:R-:W-:Y:S02]  /*0b10*/  ISETP.GE.U32.AND P0, PT, R22, 0x4, PT ;  /* 0x000000041600780c */ /* 0x000fe40003f06070 */
[----:B--2---:R-:W-:-:S04]  /*0b20*/  LOP3.LUT R12, R2, 0x3, RZ, 0xc0, !PT ;  /* 0x00000003020c7812 */ /* 0x004fc800078ec0ff */
[----:B------:R-:W-:-:S07]  /*0b30*/  ISETP.NE.AND P1, PT, R12, RZ, PT ;  /* 0x000000ff0c00720c */ /* 0x000fce0003f25270 */
[----:B------:R-:W-:Y:S06]  /*0b40*/  @!P0 BRA `(.L_x_13) ;  /* 0x0000000000308947 */ /* 0x000fec0003800000 */
[----:B------:R-:W0:Y:S08]  /*0b50*/  LDC R11, c[0x0][0x3a0] ;  /* 0x0000e800ff0b7b82 */ /* 0x000e300000000800 */
[----:B------:R-:W1:Y:S01]  /*0b60*/  LDC.64 R4, c[0x0][0x390] ;  /* 0x0000e400ff047b82 */ /* 0x000e620000000a00 */
[C---:B0-----:R-:W-:Y:S01]  /*0b70*/  IMAD R7, R3.reuse, R11, R0 ;  /* 0x0000000b03077224 */ /* 0x041fe200078e0200 */
[----:B------:R-:W-:-:S03]  /*0b80*/  IADD3 R3, PT, PT, R3, 0x4, RZ ;  /* 0x0000000403037810 */ /* 0x000fc60007ffe0ff */
[----:B-1----:R-:W-:-:S05]  /*0b90*/  IMAD.WIDE R4, R7, 0x4, R4 ;  /* 0x0000000407047825 */ /* 0x002fca00078e0204 */
[----:B------:R0:W-:Y:S01]  /*0ba0*/  STG.E desc[UR6][R4.64], RZ ;  /* 0x000000ff04007986 */ /* 0x0001e2000c101906 */
[----:B------:R-:W-:-:S05]  /*0bb0*/  IMAD.WIDE R6, R11, 0x4, R4 ;  /* 0x000000040b067825 */ /* 0x000fca00078e0204 */
[----:B------:R0:W-:Y:S01]  /*0bc0*/  STG.E desc[UR6][R6.64], RZ ;  /* 0x000000ff06007986 */ /* 0x0001e2000c101906 */
[----:B------:R-:W-:-:S05]  /*0bd0*/  IMAD.WIDE R8, R11, 0x4, R6 ;  /* 0x000000040b087825 */ /* 0x000fca00078e0206 */
[----:B------:R0:W-:Y:S01]  /*0be0*/  STG.E desc[UR6][R8.64], RZ ;  /* 0x000000ff08007986 */ /* 0x0001e2000c101906 */
[----:B------:R-:W-:-:S05]  /*0bf0*/  IMAD.WIDE R10, R11, 0x4, R8 ;  /* 0x000000040b0a7825 */ /* 0x000fca00078e0208 */
[----:B------:R0:W-:Y:S02]  /*0c00*/  STG.E desc[UR6][R10.64], RZ ;  /* 0x000000ff0a007986 */ /* 0x0001e4000c101906 */
.L_x_13:
[----:B------:R-:W-:Y:S05]  /*0c10*/  @!P1 EXIT ;  /* 0x000000000000994d */ /* 0x000fea0003800000 */
[----:B------:R-:W-:Y:S02]  /*0c20*/  ISETP.NE.AND P0, PT, R12, 0x1, PT ;  /* 0x000000010c00780c */ /* 0x000fe40003f05270 */
[----:B------:R-:W-:-:S04]  /*0c30*/  LOP3.LUT R2, R2, 0x1, RZ, 0xc0, !PT ;  /* 0x0000000102027812 */ /* 0x000fc800078ec0ff */
[----:B------:R-:W-:-:S07]  /*0c40*/  ISETP.NE.U32.AND P1, PT, R2, 0x1, PT ;  /* 0x000000010200780c */ /* 0x000fce0003f25070 */
[----:B------:R-:W-:Y:S06]  /*0c50*/  @!P0 BRA `(.L_x_14) ;  /* 0x0000000000208947 */ /* 0x000fec0003800000 */
[----:B0-----:R-:W0:Y:S08]  /*0c60*/  LDC R7, c[0x0][0x3a0] ;  /* 0x0000e800ff077b82 */ /* 0x001e300000000800 */
[----:B------:R-:W1:Y:S01]  /*0c70*/  LDC.64 R4, c[0x0][0x390] ;  /* 0x0000e400ff047b82 */ /* 0x000e620000000a00 */
[C---:B0-----:R-:W-:Y:S01]  /*0c80*/  IMAD R9, R3.reuse, R7, R0 ;  /* 0x0000000703097224 */ /* 0x041fe200078e0200 */
[----:B------:R-:W-:-:S03]  /*0c90*/  IADD3 R3, PT, PT, R3, 0x2, RZ ;  /* 0x0000000203037810 */ /* 0x000fc60007ffe0ff */
[----:B-1----:R-:W-:-:S05]  /*0ca0*/  IMAD.WIDE R4, R9, 0x4, R4 ;  /* 0x0000000409047825 */ /* 0x002fca00078e0204 */
[----:B------:R1:W-:Y:S01]  /*0cb0*/  STG.E desc[UR6][R4.64], RZ ;  /* 0x000000ff04007986 */ /* 0x0003e2000c101906 */
[----:B------:R-:W-:-:S05]  /*0cc0*/  IMAD.WIDE R6, R7, 0x4, R4 ;  /* 0x0000000407067825 */ /* 0x000fca00078e0204 */
[----:B------:R1:W-:Y:S02]  /*0cd0*/  STG.E desc[UR6][R6.64], RZ ;  /* 0x000000ff06007986 */ /* 0x0003e4000c101906 */
.L_x_14:
[----:B------:R-:W-:Y:S05]  /*0ce0*/  @P1 EXIT ;  /* 0x000000000000194d */ /* 0x000fea0003800000 */
[----:B01----:R-:W0:Y:S01]  /*0cf0*/  LDC.64 R4, c[0x0][0x390] ;  /* 0x0000e400ff047b82 */ /* 0x003e220000000a00 */
[----:B------:R-:W1:Y:S02]  /*0d00*/  LDCU UR4, c[0x0][0x3a0] ;  /* 0x00007400ff0477ac */ /* 0x000e640008000800 */
[----:B-1----:R-:W-:-:S04]  /*0d10*/  IMAD R3, R3, UR4, R0 ;  /* 0x0000000403037c24 */ /* 0x002fc8000f8e0200 */
[----:B0-----:R-:W-:-:S05]  /*0d20*/  IMAD.WIDE R2, R3, 0x4, R4 ;  /* 0x0000000403027825 */ /* 0x001fca00078e0204 */
[----:B------:R-:W-:Y:S01]  /*0d30*/  STG.E desc[UR6][R2.64], RZ ;  /* 0x000000ff02007986 */ /* 0x000fe2000c101906 */
[----:B------:R-:W-:Y:S05]  /*0d40*/  EXIT ;  /* 0x000000000000794d */ /* 0x000fea0003800000 */
.L_x_15:
        /* <DEDUP_REMOVED lines=11> */
.L_x_29:


//--------------------- .text._Z6rowMulPiS_S_iii  --------------------------
	.section	.text._Z6rowMulPiS_S_iii,"ax",@progbits
	.align	128
        .global         _Z6rowMulPiS_S_iii
        .type           _Z6rowMulPiS_S_iii,@function
        .size           _Z6rowMulPiS_S_iii,(.L_x_30 - _Z6rowMulPiS_S_iii)
        .other          _Z6rowMulPiS_S_iii,@"STO_CUDA_ENTRY STV_DEFAULT"
_Z6rowMulPiS_S_iii:
.text._Z6rowMulPiS_S_iii:
[----:B------:R-:W-:Y:S08]  /*0000*/  LDC R1, c[0x0][0x37c] ;  /* 0x0000df00ff017b82 */ /* 0x000ff00000000800 */
[----:B------:R-:W0:Y:S02]  /*0010*/  LDC R11, c[0x0][0x3a0] ;  /* 0x0000e800ff0b7b82 */ /* 0x000e240000000800 */
[----:B0-----:R-:W-:-:S13]  /*0020*/  ISETP.GE.AND P0, PT, R11, 0x1, PT ;  /* 0x000000010b00780c */ /* 0x001fda0003f06270 */
[----:B------:R-:W-:Y:S05]  /*0030*/  @!P0 EXIT ;  /* 0x000000000000894d */ /* 0x000fea0003800000 */
[----:B------:R-:W0:Y:S01]  /*0040*/  S2R R2, SR_TID.X ;  /* 0x0000000000027919 */ /* 0x000e220000002100 */
[----:B------:R-:W1:Y:S01]  /*0050*/  LDCU UR5, c[0x0][0x39c] ;  /* 0x00007380ff0577ac */ /* 0x000e620008000800 */
[----:B------:R-:W2:Y:S01]  /*0060*/  LDCU.64 UR10, c[0x0][0x358] ;  /* 0x00006b00ff0a77ac */ /* 0x000ea20008000a00 */
[----:B-1----:R-:W-:Y:S01]  /*0070*/  UISETP.GE.AND UP0, UPT, UR5, 0x1, UPT ;  /* 0x000000010500788c */ /* 0x002fe2000bf06270 */
[----:B0-----:R-:W-:-:S08]  /*0080*/  IMAD R0, R2, R11, RZ ;  /* 0x0000000b02007224 */ /* 0x001fd000078e02ff */
[----:B--2---:R-:W-:Y:S05]  /*0090*/  BRA.U !UP0, `(.L_x_16) ;  /* 0x0000000908807547 */ /* 0x004fea000b800000 */
[----:B------:R-:W0:Y:S01]  /*00a0*/  LDCU.64 UR12, c[0x0][0x380] ;  /* 0x00007000ff0c77ac */ /* 0x000e220008000a00 */
[----:B------:R-:W-:Y:S02]  /*00b0*/  IMAD R2, R2, UR5, RZ ;  /* 0x0000000502027c24 */ /* 0x000fe4000f8e02ff */
[----:B------:R-:W-:Y:S01]  /*00c0*/  HFMA2 R5, -RZ, RZ, 0, 0 ;  /* 0x00000000ff057431 */ /* 0x000fe200000001ff */
[----:B------:R-:W-:Y:S01]  /*00d0*/  SHF.L.U32 R4, R11, 0x3, RZ ;  /* 0x000000030b047819 */ /* 0x000fe200000006ff */
[----:B------:R-:W-:Y:S02]  /*00e0*/  ULOP3.LUT UR6, UR5, 0x7ffffff8, URZ, 0xc0, !UPT ;  /* 0x7ffffff805067892 */ /* 0x000fe4000f8ec0ff */
[----:B------:R-:W-:Y:S02]  /*00f0*/  ULOP3.LUT UR8, UR5, 0x7, URZ, 0xc0, !UPT ;  /* 0x0000000705087892 */ /* 0x000fe4000f8ec0ff */
[----:B------:R-:W-:Y:S02]  /*0100*/  ULOP3.LUT UR5, UR5, 0x3, URZ, 0xc0, !UPT ;  /* 0x0000000305057892 */ /* 0x000fe4000f8ec0ff */
[----:B------:R-:W-:Y:S01]  /*0110*/  UIADD3 UR7, UPT, UPT, -UR6, URZ, URZ ;  /* 0x000000ff06077290 */ /* 0x000fe2000fffe1ff */
[----:B0-----:R-:W-:-:S04]  /*0120*/  LEA R3, P0, R2, UR12, 0x2 ;  /* 0x0000000c02037c11 */ /* 0x001fc8000f8010ff */
[----:B------:R-:W-:Y:S02]  /*0130*/  IADD3 R3, P1, PT, R3, 0x10, RZ ;  /* 0x0000001003037810 */ /* 0x000fe40007f3e0ff */
[----:B------:R-:W-:-:S04]  /*0140*/  LEA.HI.X R6, R2, UR13, RZ, 0x2, P0 ;  /* 0x0000000d02067c11 */ /* 0x000fc800080f14ff */
[----:B------:R-:W-:-:S07]  /*0150*/  IADD3.X R6, PT, PT, RZ, R6, RZ, P1, !PT ;  /* 0x00000006ff067210 */ /* 0x000fce0000ffe4ff */
.L_x_22:
[----:B0-----:R-:W0:Y:S01]  /*0160*/  LDCU UR12, c[0x0][0x39c] ;  /* 0x00007380ff0c77ac */ /* 0x001e220008000800 */
[----:B------:R-:W-:Y:S01]  /*0170*/  IMAD.MOV.U32 R10, RZ, RZ, RZ ;  /* 0x000000ffff0a7224 */ /* 0x000fe200078e00ff */
[----:B------:R-:W-:Y:S01]  /*0180*/  UMOV UR4, URZ ;  /* 0x000000ff00047c82 */ /* 0x000fe20008000000 */
[----:B0-----:R-:W-:-:S09]  /*0190*/  UISETP.GE.U32.AND UP0, UPT, UR12, 0x8, UPT ;  /* 0x000000080c00788c */ /* 0x001fd2000bf06070 */
[----:B------:R-:W-:Y:S05]  /*01a0*/  BRA.U !UP0, `(.L_x_17) ;  /* 0x0000000108f47547 */ /* 0x000fea000b800000 */
[----:B------:R-:W0:Y:S01]  /*01b0*/  LDC R8, c[0x0][0x3a0] ;  /* 0x0000e800ff087b82 */ /* 0x000e220000000800 */
[----:B------:R-:W-:Y:S01]  /*01c0*/  MOV R10, RZ ;  /* 0x000000ff000a7202 */ /* 0x000fe20000000f00 */
[----:B------:R-:W-:Y:S01]  /*01d0*/  IMAD.MOV.U32 R26, RZ, RZ, R6 ;  /* 0x000000ffff1a7224 */ /* 0x000fe200078e0006 */
[----:B------:R-:W-:Y:S01]  /*01e0*/  MOV R24, R3 ;  /* 0x0000000300187202 */ /* 0x000fe20000000f00 */
[----:B------:R-:W-:-:S04]  /*01f0*/  UMOV UR4, UR7 ;  /* 0x0000000700047c82 */ /* 0x000fc80008000000 */
[----:B------:R-:W1:Y:S01]  /*0200*/  LDC.64 R12, c[0x0][0x388] ;  /* 0x0000e200ff0c7b82 */ /* 0x000e620000000a00 */
[----:B0-----:R-:W-:Y:S01]  /*0210*/  IADD3 R7, PT, PT, R5, R8, RZ ;  /* 0x0000000805077210 */ /* 0x001fe20007ffe0ff */
[C-C-:B------:R-:W-:Y:S01]  /*0220*/  IMAD R11, R8.reuse, 0x3, R5.reuse ;  /* 0x00000003080b7824 */ /* 0x140fe200078e0205 */
[C---:B------:R-:W-:Y:S01]  /*0230*/  LEA R9, R8.reuse, R5, 0x1 ;  /* 0x0000000508097211 */ /* 0x040fe200078e08ff */
[C-C-:B------:R-:W-:Y:S02]  /*0240*/  IMAD R25, R8.reuse, 0x4, R5.reuse ;  /* 0x0000000408197824 */ /* 0x140fe400078e0205 */
[C-C-:B------:R-:W-:Y:S02]  /*0250*/  IMAD R27, R8.reuse, 0x5, R5.reuse ;  /* 0x00000005081b7824 */ /* 0x140fe400078e0205 */
[C-C-:B------:R-:W-:Y:S02]  /*0260*/  IMAD R29, R8.reuse, 0x6, R5.reuse ;  /* 0x00000006081d7824 */ /* 0x140fe400078e0205 */
[----:B------:R-:W-:-:S02]  /*0270*/  IMAD R8, R8, 0x7, R5 ;  /* 0x0000000708087824 */ /* 0x000fc400078e0205 */
[----:B-1----:R-:W-:-:S07]  /*0280*/  IMAD.WIDE.U32 R16, R5, 0x4, R12 ;  /* 0x0000000405107825 */ /* 0x002fce00078e000c */
.L_x_18:
[----:B------:R-:W-:Y:S01]  /*0290*/  MOV R14, R24 ;  /* 0x00000018000e7202 */ /* 0x000fe20000000f00 */
[----:B------:R-:W2:Y:S01]  /*02a0*/  LDG.E R20, desc[UR10][R16.64] ;  /* 0x0000000a10147981 */ /* 0x000ea2000c1e1900 */
[----:B------:R-:W-:Y:S01]  /*02b0*/  MOV R15, R26 ;  /* 0x0000001a000f7202 */ /* 0x000fe20000000f00 */
[----:B------:R-:W-:-:S04]  /*02c0*/  IMAD.WIDE.U32 R18, R7, 0x4, R12 ;  /* 0x0000000407127825 */ /* 0x000fc800078e000c */
[----:B------:R-:W2:Y:S04]  /*02d0*/  LDG.E R21, desc[UR10][R14.64+-0x10] ;  /* 0xfffff00a0e157981 */ /* 0x000ea8000c1e1900 */
[----:B------:R0:W3:Y:S04]  /*02e0*/  LDG.E R22, desc[UR10][R18.64] ;  /* 0x0000000a12167981 */ /* 0x0000e8000c1e1900 */
[----:B------:R-:W3:Y:S04]  /*02f0*/  LDG.E R23, desc[UR10][R14.64+-0xc] ;  /* 0xfffff40a0e177981 */ /* 0x000ee8000c1e1900 */
[----:B------:R-:W4:Y:S01]  /*0300*/  LDG.E R26, desc[UR10][R14.64+-0x8] ;  /* 0xfffff80a0e1a7981 */ /* 0x000f22000c1e1900 */
[----:B0-----:R-:W-:-:S03]  /*0310*/  IMAD.WIDE.U32 R18, R9, 0x4, R12 ;  /* 0x0000000409127825 */ /* 0x001fc600078e000c */
[----:B------:R-:W5:Y:S04]  /*0320*/  LDG.E R28, desc[UR10][R14.64] ;  /* 0x0000000a0e1c7981 */ /* 0x000f68000c1e1900 */
[----:B------:R-:W4:Y:S01]  /*0330*/  LDG.E R24, desc[UR10][R18.64] ;  /* 0x0000000a12187981 */ /* 0x000f22000c1e1900 */
[----:B--2---:R-:W-:Y:S02]  /*0340*/  IMAD R10, R21, R20, R10 ;  /* 0x00000014150a7224 */ /* 0x004fe400078e020a */
[----:B------:R-:W-:-:S04]  /*0350*/  IMAD.WIDE.U32 R20, R11, 0x4, R12 ;  /* 0x000000040b147825 */ /* 0x000fc800078e000c */
[----:B---3--:R-:W-:Y:S02]  /*0360*/  IMAD R10, R23, R22, R10 ;  /* 0x00000016170a7224 */ /* 0x008fe400078e020a */
[----:B------:R-:W2:Y:S01]  /*0370*/  LDG.E R20, desc[UR10][R20.64] ;  /* 0x0000000a14147981 */ /* 0x000ea2000c1e1900 */
[----:B------:R-:W-:-:S05]  /*0380*/  IMAD.WIDE.U32 R22, R25, 0x4, R12 ;  /* 0x0000000419167825 */ /* 0x000fca00078e000c */
[----:B------:R0:W5:Y:S04]  /*0390*/  LDG.E R19, desc[UR10][R22.64] ;  /* 0x0000000a16137981 */ /* 0x000168000c1e1900 */
[----:B------:R-:W2:Y:S01]  /*03a0*/  LDG.E R21, desc[UR10][R14.64+-0x4] ;  /* 0xfffffc0a0e157981 */ /* 0x000ea2000c1e1900 */
[----:B----4-:R-:W-:-:S03]  /*03b0*/  IMAD R10, R26, R24, R10 ;  /* 0x000000181a0a7224 */ /* 0x010fc600078e020a */
[----:B------:R-:W3:Y:S01]  /*03c0*/  LDG.E R24, desc[UR10][R14.64+0x4] ;  /* 0x0000040a0e187981 */ /* 0x000ee2000c1e1900 */
[----:B0-----:R-:W-:-:S05]  /*03d0*/  IMAD.WIDE.U32 R22, R27, 0x4, R12 ;  /* 0x000000041b167825 */ /* 0x001fca00078e000c */
[----:B------:R-:W3:Y:S01]  /*03e0*/  LDG.E R26, desc[UR10][R22.64] ;  /* 0x0000000a161a7981 */ /* 0x000ee2000c1e1900 */
[----:B--2---:R-:W-:-:S04]  /*03f0*/  IMAD R10, R21, R20, R10 ;  /* 0x00000014150a7224 */ /* 0x004fc800078e020a */
[----:B-----5:R-:W-:Y:S02]  /*0400*/  IMAD R10, R28, R19, R10 ;  /* 0x000000131c0a7224 */ /* 0x020fe400078e020a */
[--C-:B------:R-:W-:Y:S01]  /*0410*/  IMAD.WIDE.U32 R18, R29, 0x4, R12.reuse ;  /* 0x000000041d127825 */ /* 0x100fe200078e000c */
[----:B------:R-:W2:Y:S03]  /*0420*/  LDG.E R28, desc[UR10][R14.64+0x8] ;  /* 0x0000080a0e1c7981 */ /* 0x000ea6000c1e1900 */
[----:B------:R-:W-:Y:S02]  /*0430*/  IMAD.WIDE.U32 R20, R8, 0x4, R12 ;  /* 0x0000000408147825 */ /* 0x000fe400078e000c */
[----:B------:R-:W2:Y:S04]  /*0440*/  LDG.E R18, desc[UR10][R18.64] ;  /* 0x0000000a12127981 */ /* 0x000ea8000c1e1900 */
[----:B------:R-:W4:Y:S04]  /*0450*/  LDG.E R20, desc[UR10][R20.64] ;  /* 0x0000000a14147981 */ /* 0x000f28000c1e1900 */
[----:B------:R-:W4:Y:S01]  /*0460*/  LDG.E R19, desc[UR10][R14.64+0xc] ;  /* 0x00000c0a0e137981 */ /* 0x000f22000c1e1900 */
[----:B------:R-:W-:Y:S01]  /*0470*/  UIADD3 UR4, UPT, UPT, UR4, 0x8, URZ ;  /* 0x0000000804047890 */ /* 0x000fe2000fffe0ff */
[----:B---3--:R-:W-:-:S03]  /*0480*/  IMAD R10, R24, R26, R10 ;  /* 0x0000001a180a7224 */ /* 0x008fc600078e020a */
[----:B------:R-:W-:Y:S01]  /*0490*/  UISETP.NE.AND UP0, UPT, UR4, URZ, UPT ;  /* 0x000000ff0400728c */ /* 0x000fe2000bf05270 */
[----:B------:R-:W-:Y:S01]  /*04a0*/  IADD3 R24, P0, PT, R14, 0x20, RZ ;  /* 0x000000200e187810 */ /* 0x000fe20007f1e0ff */
[C---:B------:R-:W-:Y:S01]  /*04b0*/  IMAD.IADD R25, R4.reuse, 0x1, R25 ;  /* 0x0000000104197824 */ /* 0x040fe200078e0219 */
[C---:B------:R-:W-:Y:S01]  /*04c0*/  IADD3 R7, PT, PT, R4.reuse, R7, RZ ;  /* 0x0000000704077210 */ /* 0x040fe20007ffe0ff */
[C---:B------:R-:W-:Y:S01]  /*04d0*/  IMAD.WIDE.U32 R16, R4.reuse, 0x4, R16 ;  /* 0x0000000404107825 */ /* 0x040fe200078e0010 */
[C---:B------:R-:W-:Y:S02]  /*04e0*/  IADD3 R9, PT, PT, R4.reuse, R9, RZ ;  /* 0x0000000904097210 */ /* 0x040fe40007ffe0ff */
[C---:B------:R-:W-:Y:S01]  /*04f0*/  IADD3 R11, PT, PT, R4.reuse, R11, RZ ;  /* 0x0000000b040b7210 */ /* 0x040fe20007ffe0ff */
[----:B------:R-:W-:Y:S01]  /*0500*/  IMAD.X R26, RZ, RZ, R15, P0 ;  /* 0x000000ffff1a7224 */ /* 0x000fe200000e060f */
[C---:B------:R-:W-:Y:S02]  /*0510*/  IADD3 R27, PT, PT, R4.reuse, R27, RZ ;  /* 0x0000001b041b7210 */ /* 0x040fe40007ffe0ff */
[----:B------:R-:W-:-:S02]  /*0520*/  IADD3 R29, PT, PT, R4, R29, RZ ;  /* 0x0000001d041d7210 */ /* 0x000fc40007ffe0ff */
[----:B------:R-:W-:Y:S01]  /*0530*/  IADD3 R8, PT, PT, R4, R8, RZ ;  /* 0x0000000804087210 */ /* 0x000fe20007ffe0ff */
[----:B--2---:R-:W-:-:S04]  /*0540*/  IMAD R10, R28, R18, R10 ;  /* 0x000000121c0a7224 */ /* 0x004fc800078e020a */
[----:B----4-:R-:W-:Y:S01]  /*0550*/  IMAD R10, R19, R20, R10 ;  /* 0x00000014130a7224 */ /* 0x010fe200078e020a */
[----:B------:R-:W-:Y:S06]  /*0560*/  BRA.U UP0, `(.L_x_18) ;  /* 0xfffffffd00487547 */ /* 0x000fec000b83ffff */
[----:B------:R-:W-:-:S05]  /*0570*/  UMOV UR4, UR6 ;  /* 0x0000000600047c82 */ /* 0x000fca0008000000 */
.L_x_17:
[----:B------:R-:W-:-:S09]  /*0580*/  UISETP.NE.AND UP0, UPT, UR8, URZ, UPT ;  /* 0x000000ff0800728c */ /* 0x000fd2000bf05270 */
[----:B------:R-:W-:Y:S05]  /*0590*/  BRA.U !UP0, `(.L_x_19) ;  /* 0x00000005081c7547 */ /* 0x000fea000b800000 */
[----:B------:R-:W-:Y:S02]  /*05a0*/  UIADD3 UR9, UPT, UPT, UR8, -0x1, URZ ;  /* 0xffffffff08097890 */ /* 0x000fe4000fffe0ff */
[----:B------:R-:W-:Y:S02]  /*05b0*/  UISETP.NE.AND UP1, UPT, UR5, URZ, UPT ;  /* 0x000000ff0500728c */ /* 0x000fe4000bf25270 */
[----:B------:R-:W-:-:S09]  /*05c0*/  UISETP.GE.U32.AND UP0, UPT, UR9, 0x3, UPT ;  /* 0x000000030900788c */ /* 0x000fd2000bf06070 */
[----:B------:R-:W-:Y:S05]  /*05d0*/  BRA.U !UP0, `(.L_x_20) ;  /* 0x00000001087c7547 */ /* 0x000fea000b800000 */
[----:B------:R-:W0:Y:S01]  /*05e0*/  LDC R22, c[0x0][0x3a0] ;  /* 0x0000e800ff167b82 */ /* 0x000e220000000800 */
[----:B------:R-:W1:Y:S01]  /*05f0*/  LDCU.64 UR14, c[0x0][0x380] ;  /* 0x00007000ff0e77ac */ /* 0x000e620008000a00 */
[C---:B------:R-:W-:Y:S01]  /*0600*/  VIADD R7, R2.reuse, UR4 ;  /* 0x0000000402077c36 */ /* 0x040fe20008000000 */
[----:B------:R-:W-:-:S04]  /*0610*/  IADD3 R11, P0, PT, R2, UR4, RZ ;  /* 0x00000004020b7c10 */ /* 0x000fc8000ff1e0ff */
[----:B------:R-:W-:Y:S01]  /*0620*/  IADD3.X R20, PT, PT, RZ, RZ, RZ, P0, !PT ;  /* 0x000000ffff147210 */ /* 0x000fe200007fe4ff */
[----:B------:R-:W2:Y:S08]  /*0630*/  LDC.64 R16, c[0x0][0x380] ;  /* 0x0000e000ff107b82 */ /* 0x000eb00000000a00 */
[----:B------:R-:W3:Y:S01]  /*0640*/  LDC.64 R12, c[0x0][0x388] ;  /* 0x0000e200ff0c7b82 */ /* 0x000ee20000000a00 */
[----:B-1----:R-:W-:Y:S01]  /*0650*/  LEA R8, P0, R11, UR14, 0x2 ;  /* 0x0000000e0b087c11 */ /* 0x002fe2000f8010ff */
[----:B0-----:R-:W-:-:S05]  /*0660*/  IMAD R19, R22, UR4, R5 ;  /* 0x0000000416137c24 */ /* 0x001fca000f8e0205 */
[----:B------:R-:W-:Y:S01]  /*0670*/  IADD3 R9, PT, PT, R19, R22, RZ ;  /* 0x0000001613097210 */ /* 0x000fe20007ffe0ff */
[----:B--2---:R-:W-:-:S03]  /*0680*/  IMAD.WIDE.U32 R16, R7, 0x4, R16 ;  /* 0x0000000407107825 */ /* 0x004fc600078e0010 */
[----:B------:R-:W-:-:S03]  /*0690*/  IADD3 R7, PT, PT, R9, R22, RZ ;  /* 0x0000001609077210 */ /* 0x000fc60007ffe0ff */
[----:B------:R-:W2:Y:S01]  /*06a0*/  LDG.E R17, desc[UR10][R16.64] ;  /* 0x0000000a10117981 */ /* 0x000ea2000c1e1900 */
[----:B---3--:R-:W-:-:S04]  /*06b0*/  IMAD.WIDE.U32 R18, R19, 0x4, R12 ;  /* 0x0000000413127825 */ /* 0x008fc800078e000c */
[----:B------:R-:W-:Y:S01]  /*06c0*/  IMAD.WIDE.U32 R14, R9, 0x4, R12 ;  /* 0x00000004090e7825 */ /* 0x000fe200078e000c */
[----:B------:R-:W-:Y:S01]  /*06d0*/  LEA.HI.X R9, R11, UR15, R20, 0x2, P0 ;  /* 0x0000000f0b097c11 */ /* 0x000fe200080f1414 */
[----:B------:R-:W2:Y:S02]  /*06e0*/  LDG.E R18, desc[UR10][R18.64] ;  /* 0x0000000a12127981 */ /* 0x000ea4000c1e1900 */
[C---:B------:R-:W-:Y:S02]  /*06f0*/  IMAD.WIDE.U32 R20, R7.reuse, 0x4, R12 ;  /* 0x0000000407147825 */ /* 0x040fe400078e000c */
[----:B------:R-:W3:Y:S02]  /*0700*/  LDG.E R14, desc[UR10][R14.64] ;  /* 0x0000000a0e0e7981 */ /* 0x000ee4000c1e1900 */
[----:B------:R-:W-:Y:S02]  /*0710*/  IMAD.IADD R7, R7, 0x1, R22 ;  /* 0x0000000107077824 */ /* 0x000fe400078e0216 */
[----:B------:R-:W3:Y:S02]  /*0720*/  LDG.E R22, desc[UR10][R8.64+0x4] ;  /* 0x0000040a08167981 */ /* 0x000ee4000c1e1900 */
[----:B------:R-:W-:-:S02]  /*0730*/  IMAD.WIDE.U32 R12, R7, 0x4, R12 ;  /* 0x00000004070c7825 */ /* 0x000fc400078e000c */
[----:B------:R-:W4:Y:S04]  /*0740*/  LDG.E R20, desc[UR10][R20.64] ;  /* 0x0000000a14147981 */ /* 0x000f28000c1e1900 */
[----:B------:R-:W4:Y:S04]  /*0750*/  LDG.E R24, desc[UR10][R8.64+0x8] ;  /* 0x0000080a08187981 */ /* 0x000f28000c1e1900 */
[----:B------:R-:W5:Y:S04]  /*0760*/  LDG.E R26, desc[UR10][R8.64+0xc] ;  /* 0x00000c0a081a7981 */ /* 0x000f68000c1e1900 */
[----:B------:R-:W5:Y:S01]  /*0770*/  LDG.E R12, desc[UR10][R12.64] ;  /* 0x0000000a0c0c7981 */ /* 0x000f62000c1e1900 */
[----:B------:R-:W-:Y:S01]  /*0780*/  UIADD3 UR4, UPT, UPT, UR4, 0x4, URZ ;  /* 0x0000000404047890 */ /* 0x000fe2000fffe0ff */
[----:B--2---:R-:W-:-:S04]  /*0790*/  IMAD R17, R17, R18, R10 ;  /* 0x0000001211117224 */ /* 0x004fc800078e020a */
[----:B---3--:R-:W-:-:S04]  /*07a0*/  IMAD R17, R22, R14, R17 ;  /* 0x0000000e16117224 */ /* 0x008fc800078e0211 */
[----:B----4-:R-:W-:-:S04]  /*07b0*/  IMAD R17, R24, R20, R17 ;  /* 0x0000001418117224 */ /* 0x010fc800078e0211 */
[----:B-----5:R-:W-:-:S07]  /*07c0*/  IMAD R10, R26, R12, R17 ;  /* 0x0000000c1a0a7224 */ /* 0x020fce00078e0211 */
.L_x_20:
[----:B------:R-:W-:Y:S05]  /*07d0*/  BRA.U !UP1, `(.L_x_19) ;  /* 0x00000001098c7547 */ /* 0x000fea000b800000 */
[----:B------:R-:W-:Y:S02]  /*07e0*/  UISETP.NE.AND UP0, UPT, UR5, 0x1, UPT ;  /* 0x000000010500788c */ /* 0x000fe4000bf05270 */
[----:B------:R-:W-:-:S07]  /*07f0*/  ULOP3.LUT UP1, URZ, UR12, 0x1, URZ, 0xc0, !UPT ;  /* 0x000000010cff7892 */ /* 0x000fce000f82c0ff */
[----:B------:R-:W-:Y:S05]  /*0800*/  BRA.U !UP0, `(.L_x_21) ;  /* 0x0000000108547547 */ /* 0x000fea000b800000 */
[----:B------:R-:W0:Y:S01]  /*0810*/  LDC R16, c[0x0][0x3a0] ;  /* 0x0000e800ff107b82 */ /* 0x000e220000000800 */
[----:B------:R-:W1:Y:S01]  /*0820*/  LDCU.64 UR12, c[0x0][0x380] ;  /* 0x00007000ff0c77ac */ /* 0x000e620008000a00 */
[C---:B------:R-:W-:Y:S02]  /*0830*/  IADD3 R7, PT, PT, R2.reuse, UR4, RZ ;  /* 0x0000000402077c10 */ /* 0x040fe4000fffe0ff */
[----:B------:R-:W-:-:S04]  /*0840*/  IADD3 R11, P0, PT, R2, UR4, RZ ;  /* 0x00000004020b7c10 */ /* 0x000fc8000ff1e0ff */
[----:B------:R-:W2:Y:S01]  /*0850*/  LDC.64 R14, c[0x0][0x380] ;  /* 0x0000e000ff0e7b82 */ /* 0x000ea20000000a00 */
[----:B------:R-:W-:-:S07]  /*0860*/  IADD3.X R18, PT, PT, RZ, RZ, RZ, P0, !PT ;  /* 0x000000ffff127210 */ /* 0x000fce00007fe4ff */
[----:B------:R-:W3:Y:S01]  /*0870*/  LDC.64 R8, c[0x0][0x388] ;  /* 0x0000e200ff087b82 */ /* 0x000ee20000000a00 */
[----:B-1----:R-:W-:-:S04]  /*0880*/  LEA R12, P0, R11, UR12, 0x2 ;  /* 0x0000000c0b0c7c11 */ /* 0x002fc8000f8010ff */
[----:B------:R-:W-:Y:S01]  /*0890*/  LEA.HI.X R13, R11, UR13, R18, 0x2, P0 ;  /* 0x0000000d0b0d7c11 */ /* 0x000fe200080f1412 */
[----:B0-----:R-:W-:-:S05]  /*08a0*/  IMAD R17, R16, UR4, R5 ;  /* 0x0000000410117c24 */ /* 0x001fca000f8e0205 */
[----:B------:R-:W4:Y:S01]  /*08b0*/  LDG.E R13, desc[UR10][R12.64+0x4] ;  /* 0x0000040a0c0d7981 */ /* 0x000f22000c1e1900 */
[----:B--2---:R-:W-:Y:S01]  /*08c0*/  IMAD.WIDE.U32 R14, R7, 0x4, R14 ;  /* 0x00000004070e7825 */ /* 0x004fe200078e000e */
[----:B------:R-:W-:-:S05]  /*08d0*/  IADD3 R7, PT, PT, R17, R16, RZ ;  /* 0x0000001011077210 */ /* 0x000fca0007ffe0ff */
[----:B------:R-:W2:Y:S01]  /*08e0*/  LDG.E R15, desc[UR10][R14.64] ;  /* 0x0000000a0e0f7981 */ /* 0x000ea2000c1e1900 */
[----:B---3--:R-:W-:-:S04]  /*08f0*/  IMAD.WIDE.U32 R16, R17, 0x4, R8 ;  /* 0x0000000411107825 */ /* 0x008fc800078e0008 */
[----:B------:R-:W-:Y:S02]  /*0900*/  IMAD.WIDE.U32 R8, R7, 0x4, R8 ;  /* 0x0000000407087825 */ /* 0x000fe400078e0008 */
[----:B------:R-:W2:Y:S04]  /*0910*/  LDG.E R16, desc[UR10][R16.64] ;  /* 0x0000000a10107981 */ /* 0x000ea8000c1e1900 */
[----:B------:R-:W4:Y:S01]  /*0920*/  LDG.E R8, desc[UR10][R8.64] ;  /* 0x0000000a08087981 */ /* 0x000f22000c1e1900 */
[----:B------:R-:W-:Y:S01]  /*0930*/  UIADD3 UR4, UPT, UPT, UR4, 0x2, URZ ;  /* 0x0000000204047890 */ /* 0x000fe2000fffe0ff */
[----:B--2---:R-:W-:-:S04]  /*0940*/  IMAD R10, R15, R16, R10 ;  /* 0x000000100f0a7224 */ /* 0x004fc800078e020a */
[----:B----4-:R-:W-:-:S07]  /*0950*/  IMAD R10, R13, R8, R10 ;  /* 0x000000080d0a7224 */ /* 0x010fce00078e020a */
.L_x_21:
[----:B------:R-:W-:Y:S05]  /*0960*/  BRA.U !UP1, `(.L_x_19) ;  /* 0x0000000109287547 */ /* 0x000fea000b800000 */
[----:B------:R-:W0:Y:S01]  /*0970*/  LDC R14, c[0x0][0x3a0] ;  /* 0x0000e800ff0e7b82 */ /* 0x000e220000000800 */
[----:B------:R-:W-:-:S07]  /*0980*/  VIADD R7, R2, UR4 ;  /* 0x0000000402077c36 */ /* 0x000fce0008000000 */
[----:B------:R-:W1:Y:S08]  /*0990*/  LDC.64 R8, c[0x0][0x380] ;  /* 0x0000e000ff087b82 */ /* 0x000e700000000a00 */
[----:B------:R-:W2:Y:S01]  /*09a0*/  LDC.64 R12, c[0x0][0x388] ;  /* 0x0000e200ff0c7b82 */ /* 0x000ea20000000a00 */
[----:B0-----:R-:W-:Y:S02]  /*09b0*/  IMAD R11, R14, UR4, R5 ;  /* 0x000000040e0b7c24 */ /* 0x001fe4000f8e0205 */
[----:B-1----:R-:W-:-:S06]  /*09c0*/  IMAD.WIDE.U32 R8, R7, 0x4, R8 ;  /* 0x0000000407087825 */ /* 0x002fcc00078e0008 */
[----:B------:R-:W3:Y:S01]  /*09d0*/  LDG.E R9, desc[UR10][R8.64] ;  /* 0x0000000a08097981 */ /* 0x000ee2000c1e1900 */
[----:B--2---:R-:W-:-:S06]  /*09e0*/  IMAD.WIDE.U32 R12, R11, 0x4, R12 ;  /* 0x000000040b0c7825 */ /* 0x004fcc00078e000c */
[----:B------:R-:W3:Y:S02]  /*09f0*/  LDG.E R12, desc[UR10][R12.64] ;  /* 0x0000000a0c0c7981 */ /* 0x000ee4000c1e1900 */
[----:B---3--:R-:W-:-:S07]  /*0a00*/  IMAD R10, R9, R12, R10 ;  /* 0x0000000c090a7224 */ /* 0x008fce00078e020a */
.L_x_19:
[----:B------:R-:W0:Y:S01]  /*0a10*/  LDCU UR4, c[0x0][0x3a0] ;  /* 0x00007400ff0477ac */ /* 0x000e220008000800 */
[----:B------:R-:W1:Y:S01]  /*0a20*/  LDC.64 R8, c[0x0][0x390] ;  /* 0x0000e400ff087b82 */ /* 0x000e620000000a00 */
[----:B------:R-:W-:Y:S02]  /*0a30*/  IADD3 R7, PT, PT, R0, R5, RZ ;  /* 0x0000000500077210 */ /* 0x000fe40007ffe0ff */
[----:B------:R-:W-:-:S04]  /*0a40*/  IADD3 R5, PT, PT, R5, 0x1, RZ ;  /* 0x0000000105057810 */ /* 0x000fc80007ffe0ff */
[----:B0-----:R-:W-:Y:S01]  /*0a50*/  ISETP.NE.AND P0, PT, R5, UR4, PT ;  /* 0x0000000405007c0c */ /* 0x001fe2000bf05270 */
[----:B-1----:R-:W-:-:S05]  /*0a60*/  IMAD.WIDE.U32 R8, R7, 0x4, R8 ;  /* 0x0000000407087825 */ /* 0x002fca00078e0008 */
[----:B------:R0:W-:Y:S07]  /*0a70*/  STG.E desc[UR10][R8.64], R10 ;  /* 0x0000000a08007986 */ /* 0x0001ee000c10190a */
[----:B------:R-:W-:Y:S05]  /*0a80*/  @!P0 EXIT ;  /* 0x000000000000894d */ /* 0x000fea0003800000 */
[----:B------:R-:W-:Y:S05]  /*0a90*/  BRA `(.L_x_22) ;  /* 0xfffffff400b07947 */ /* 0x000fea000383ffff */
.L_x_16:
[C---:B------:R-:W-:Y:S01]  /*0aa0*/  ISETP.GE.U32.AND P1, PT, R11.reuse, 0x8, PT ;  /* 0x000000080b00780c */ /* 0x040fe20003f26070 */
[----:B------:R-:W-:Y:S01]  /*0ab0*/  HFMA2 R3, -RZ, RZ, 0, 0 ;  /* 0x00000000ff037431 */ /* 0x000fe200000001ff */
[----:B------:R-:W-:-:S04]  /*0ac0*/  LOP3.LUT R2, R11, 0x7, RZ, 0xc0, !PT ;  /* 0x000000070b027812 */ /* 0x000fc800078ec0ff */
[----:B------:R-:W-:-:S07]  /*0ad0*/  ISETP.NE.AND P0, PT, R2, RZ, PT ;  /* 0x000000ff0200720c */ /* 0x000fce0003f05270 */
[----:B------:R-:W-:Y:S06]  /*0ae0*/  @!P1 BRA `(.L_x_23) ;  /* 0x0000000000409947 */ /* 0x000fec0003800000 */
[----:B------:R-:W0:Y:S01]  /*0af0*/  LDC.64 R6, c[0x0][0x390] ;  /* 0x0000e400ff067b82 */ /* 0x000e220000000a00 */
[----:B------:R-:W-:Y:S01]  /*0b00*/  LOP3.LUT R3, R11, 0x7ffffff8, RZ, 0xc0, !PT ;  /* 0x7ffffff80b037812 */ /* 0x000fe200078ec0ff */
[----:B------:R-:W-:-:S06]  /*0b10*/  UMOV UR4, URZ ;  /* 0x000000ff00047c82 */ /* 0x000fcc0008000000 */
.L_x_24:
[----:B-1----:R-:W-:Y:S01]  /*0b20*/  VIADD R5, R0, UR4 ;  /* 0x0000000400057c36 */ /* 0x002fe20008000000 */
[----:B------:R-:W-:-:S03]  /*0b30*/  UIADD3 UR4, UPT, UPT, UR4, 0x8, URZ ;  /* 0x0000000804047890 */ /* 0x000fc6000fffe0ff */
[----:B0-----:R-:W-:-:S03]  /*0b40*/  IMAD.WIDE.U32 R4, R5, 0x4, R6 ;  /* 0x0000000405047825 */ /* 0x001fc600078e0006 */
[----:B------:R-:W-:Y:S02]  /*0b50*/  ISETP.NE.AND P1, PT, R3, UR4, PT ;  /* 0x0000000403007c0c */ /* 0x000fe4000bf25270 */
[----:B------:R1:W-:Y:S04]  /*0b60*/  STG.E desc[UR10][R4.64], RZ ;  /* 0x000000ff04007986 */ /* 0x0003e8000c10190a */
[----:B------:R1:W-:Y:S04]  /*0b70*/  STG.E desc[UR10][R4.64+0x4], RZ ;  /* 0x000004ff04007986 */ /* 0x0003e8000c10190a */
[----:B------:R1:W-:Y:S04]  /*0b80*/  STG.E desc[UR10][R4.64+0x8], RZ ;  /* 0x000008ff04007986 */ /* 0x0003e8000c10190a */
[----:B------:R1:W-:Y:S04]  /*0b90*/  STG.E desc[UR10][R4.64+0xc], RZ ;  /* 0x00000cff04007986 */ /* 0x0003e8000c10190a */
[----:B------:R1:W-:Y:S04]  /*0ba0*/  STG.E desc[UR10][R4.64+0x10], RZ ;  /* 0x000010ff04007986 */ /* 0x0003e8000c10190a */
[----:B------:R1:W-:Y:S04]  /*0bb0*/  STG.E desc[UR10][R4.64+0x14], RZ ;  /* 0x000014ff04007986 */ /* 0x0003e8000c10190a */
[----:B------:R1:W-:Y:S04]  /*0bc0*/  STG.E desc[UR10][R4.64+0x18], RZ ;  /* 0x000018ff04007986 */ /* 0x0003e8000c10190a */
[----:B------:R1:W-:Y:S01]  /*0bd0*/  STG.E desc[UR10][R4.64+0x1c], RZ ;  /* 0x00001cff04007986 */ /* 0x0003e2000c10190a */
[----:B------:R-:W-:Y:S05]  /*0be0*/  @P1 BRA `(.L_x_24) ;  /* 0xfffffffc00cc1947 */ /* 0x000fea000383ffff */
.L_x_23:
[----:B------:R-:W-:Y:S05]  /*0bf0*/  @!P0 EXIT ;  /* 0x000000000000894d */ /* 0x000fea0003800000 */
[----:B------:R-:W-:Y:S02]  /*0c00*/  ISETP.GE.U32.AND P1, PT, R2, 0x4, PT ;  /* 0x000000040200780c */ /* 0x000fe40003f26070 */
[----:B------:R-:W-:-:S04]  /*0c10*/  LOP3.LUT R8, R11, 0x3, RZ, 0xc0, !PT ;  /* 0x000000030b087812 */ /* 0x000fc800078ec0ff */
[----:B------:R-:W-:-:S07]  /*0c20*/  ISETP.NE.AND P0, PT, R8, RZ, PT ;  /* 0x000000ff0800720c */ /* 0x000fce0003f05270 */
[----:B------:R-:W-:Y:S06]  /*0c30*/  @!P1 BRA `(.L_x_25) ;  /* 0x0000000000349947 */ /* 0x000fec0003800000 */
[----:B-1----:R-:W0:Y:S01]  /*0c40*/  LDC.64 R4, c[0x0][0x390] ;  /* 0x0000e400ff047b82 */ /* 0x002e220000000a00 */
[----:B------:R-:W1:Y:S01]  /*0c50*/  LDCU.64 UR4, c[0x0][0x390] ;  /* 0x00007200ff0477ac */ /* 0x000e620008000a00 */
[CC--:B------:R-:W-:Y:S02]  /*0c60*/  IADD3 R2, P1, PT, R0.reuse, R3.reuse, RZ ;  /* 0x0000000300027210 */ /* 0x0c0fe40007f3e0ff */
[----:B------:R-:W-:Y:S02]  /*0c70*/  IADD3 R7, PT, PT, R0, R3, RZ ;  /* 0x0000000300077210 */ /* 0x000fe40007ffe0ff */
[----:B------:R-:W-:Y:S02]  /*0c80*/  IADD3.X R9, PT, PT, RZ, RZ, RZ, P1, !PT ;  /* 0x000000ffff097210 */ /* 0x000fe40000ffe4ff */
[----:B------:R-:W-:Y:S02]  /*0c90*/  IADD3 R3, PT, PT, R3, 0x4, RZ ;  /* 0x0000000403037810 */ /* 0x000fe40007ffe0ff */
[----:B-1----:R-:W-:Y:S01]  /*0ca0*/  LEA R6, P1, R2, UR4, 0x2 ;  /* 0x0000000402067c11 */ /* 0x002fe2000f8210ff */
[----:B0-----:R-:W-:-:S03]  /*0cb0*/  IMAD.WIDE.U32 R4, R7, 0x4, R4 ;  /* 0x0000000407047825 */ /* 0x001fc600078e0004 */
[----:B------:R-:W-:Y:S02]  /*0cc0*/  LEA.HI.X R7, R2, UR5, R9, 0x2, P1 ;  /* 0x0000000502077c11 */ /* 0x000fe400088f1409 */
[----:B------:R0:W-:Y:S04]  /*0cd0*/  STG.E desc[UR10][R4.64], RZ ;  /* 0x000000ff04007986 */ /* 0x0001e8000c10190a */
[----:B------:R0:W-:Y:S04]  /*0ce0*/  STG.E desc[UR10][R6.64+0x4], RZ ;  /* 0x000004ff06007986 */ /* 0x0001e8000c10190a */
[----:B------:R0:W-:Y:S04]  /*0cf0*/  STG.E desc[UR10][R6.64+0x8], RZ ;  /* 0x000008ff06007986 */ /* 0x0001e8000c10190a */
[----:B------:R0:W-:Y:S02]  /*0d00*/  STG.E desc[UR10][R6.64+0xc], RZ ;  /* 0x00000cff06007986 */ /* 0x0001e4000c10190a */
.L_x_25:
[----:B------:R-:W-:Y:S05]  /*0d10*/  @!P0 EXIT ;  /* 0x000000000000894d */ /* 0x000fea0003800000 */
[----:B------:R-:W-:Y:S02]  /*0d20*/  ISETP.NE.AND P1, PT, R8, 0x1, PT ;  /* 0x000000010800780c */ /* 0x000fe40003f25270 */
[----:B------:R-:W-:-:S04]  /*0d30*/  LOP3.LUT R2, R11, 0x1, RZ, 0xc0, !PT ;  /* 0x000000010b027812 */ /* 0x000fc800078ec0ff */
[----:B------:R-:W-:-:S07]  /*0d40*/  ISETP.NE.U32.AND P0, PT, R2, 0x1, PT ;  /* 0x000000010200780c */ /* 0x000fce0003f05070 */
[----:B------:R-:W-:Y:S06]  /*0d50*/  @!P1 BRA `(.L_x_26) ;  /* 0x00000000002c9947 */ /* 0x000fec0003800000 */
[----:B01----:R-:W0:Y:S01]  /*0d60*/  LDC.64 R4, c[0x0][0x390] ;  /* 0x0000e400ff047b82 */ /* 0x003e220000000a00 */
[----:B------:R-:W1:Y:S01]  /*0d70*/  LDCU.64 UR4, c[0x0][0x390] ;  /* 0x00007200ff0477ac */ /* 0x000e620008000a00 */
[C---:B------:R-:W-:Y:S01]  /*0d80*/  IADD3 R2, P1, PT, R0.reuse, R3, RZ ;  /* 0x0000000300027210 */ /* 0x040fe20007f3e0ff */
[----:B------:R-:W-:Y:S01]  /*0d90*/  IMAD.IADD R7, R0, 0x1, R3 ;  /* 0x0000000100077824 */ /* 0x000fe200078e0203 */
[----:B------:R-:W-:Y:S02]  /*0da0*/  IADD3 R3, PT, PT, R3, 0x2, RZ ;  /* 0x0000000203037810 */ /* 0x000fe40007ffe0ff */
[----:B------:R-:W-:Y:S02]  /*0db0*/  IADD3.X R9, PT, PT, RZ, RZ, RZ, P1, !PT ;  /* 0x000000ffff097210 */ /* 0x000fe40000ffe4ff */
[----:B-1----:R-:W-:Y:S01]  /*0dc0*/  LEA R6, P1, R2, UR4, 0x2 ;  /* 0x0000000402067c11 */ /* 0x002fe2000f8210ff */
[----:B0-----:R-:W-:-:S03]  /*0dd0*/  IMAD.WIDE.U32 R4, R7, 0x4, R4 ;  /* 0x0000000407047825 */ /* 0x001fc600078e0004 */
[----:B------:R-:W-:Y:S02]  /*0de0*/  LEA.HI.X R7, R2, UR5, R9, 0x2, P1 ;  /* 0x0000000502077c11 */ /* 0x000fe400088f1409 */
[----:B------:R2:W-:Y:S04]  /*0df0*/  STG.E desc[UR10][R4.64], RZ ;  /* 0x000000ff04007986 */ /* 0x0005e8000c10190a */
[----:B------:R2:W-:Y:S03]  /*0e00*/  STG.E desc[UR10][R6.64+0x4], RZ ;  /* 0x000004ff06007986 */ /* 0x0005e6000c10190a */
.L_x_26:
[----:B------:R-:W-:Y:S05]  /*0e10*/  @P0 EXIT ;  /* 0x000000000000094d */ /* 0x000fea0003800000 */
[----:B012---:R-:W0:Y:S01]  /*0e20*/  LDC.64 R4, c[0x0][0x390] ;  /* 0x0000e400ff047b82 */ /* 0x007e220000000a00 */
[----:B------:R-:W-:-:S05]  /*0e30*/  IADD3 R3, PT, PT, R0, R3, RZ ;  /* 0x0000000300037210 */ /* 0x000fca0007ffe0ff */
[----:B0-----:R-:W-:-:S05]  /*0e40*/  IMAD.WIDE.U32 R2, R3, 0x4, R4 ;  /* 0x0000000403027825 */ /* 0x001fca00078e0004 */
[----:B------:R-:W-:Y:S01]  /*0e50*/  STG.E desc[UR10][R2.64], RZ ;  /* 0x000000ff02007986 */ /* 0x000fe2000c10190a */
[----:B------:R-:W-:Y:S05]  /*0e60*/  EXIT ;  /* 0x000000000000794d */ /* 0x000fea0003800000 */
.L_x_27:
        /* <DEDUP_REMOVED lines=9> */
.L_x_30:


//--------------------- .nv.shared.reserved.0     --------------------------
	.section	.nv.shared.reserved.0,"aw",@nobits
	.weak		__nv_reservedSMEM_offset_0_alias
	.size		__nv_reservedSMEM_offset_0_alias, 0, 64
	.other		__nv_reservedSMEM_offset_0_alias,@"STO_CUDA_RESERVED_SHARED STV_DEFAULT"
__nv_reservedSMEM_offset_0_alias:
	.zero		0
	.zero		64


//--------------------- .nv.constant0._Z5elMulPiS_S_iii --------------------------
	.section	.nv.constant0._Z5elMulPiS_S_iii,"a",@progbits
	.sectionflags	@""
	.align	4
.nv.constant0._Z5elMulPiS_S_iii:
	.zero		932


//--------------------- .nv.constant0._Z6colMulPiS_S_iii --------------------------
	.section	.nv.constant0._Z6colMulPiS_S_iii,"a",@progbits
	.sectionflags	@""
	.align	4
.nv.constant0._Z6colMulPiS_S_iii:
	.zero		932


//--------------------- .nv.constant0._Z6rowMulPiS_S_iii --------------------------
	.section	.nv.constant0._Z6rowMulPiS_S_iii,"a",@progbits
	.sectionflags	@""
	.align	4
.nv.constant0._Z6rowMulPiS_S_iii:
	.zero		932


//--------------------- SYMBOLS --------------------------

	.type		.nv.reservedSmem.offset0,@object
	.size		.nv.reservedSmem.offset0,0x4
